//
// Generated by NVIDIA NVVM Compiler
//
// Compiler Build ID: CL-36424714
// Cuda compilation tools, release 13.0, V13.0.88
// Based on NVVM 20.0.0
//

.version 9.0
.target sm_100
.address_size 64

	// .globl	_Z17setupRandomStreamjP17curandStateXORWOW
.extern .func  (.param .b32 func_retval0) vprintf
(
	.param .b64 vprintf_param_0,
	.param .b64 vprintf_param_1
)
;
.global .align 4 .b8 precalc_xorwow_matrix[102400];
.global .align 4 .b8 precalc_xorwow_offset_matrix[102400];
.global .align 4 .b8 mrg32k3aM1[2304];
.global .align 4 .b8 mrg32k3aM2[2304];
.global .align 4 .b8 mrg32k3aM1SubSeq[2016];
.global .align 4 .b8 mrg32k3aM2SubSeq[2016];
.global .align 4 .b8 mrg32k3aM1Seq[2304];
.global .align 4 .b8 mrg32k3aM2Seq[2304];
.const .align 8 .b8 __cr_lgamma_table[72];
// _ZZ16geneticAlgorithmP17curandStateXORWOWE15blockPopulation has been demoted
// _ZZ16geneticAlgorithmP17curandStateXORWOWE13fitnessValues has been demoted
.global .align 1 .b8 $str[29] = {37, 100, 32, 45, 62, 32, 37, 100, 32, 83, 121, 110, 99, 105, 110, 103, 32, 116, 104, 114, 101, 97, 100, 115, 46, 46, 46, 10};
.global .align 1 .b8 $str$1[56] = {83, 105, 110, 99, 101, 44, 32, 73, 39, 109, 32, 116, 104, 114, 101, 97, 100, 32, 119, 105, 116, 104, 32, 73, 100, 61, 48, 44, 32, 104, 101, 114, 101, 39, 115, 32, 116, 104, 101, 32, 115, 104, 97, 114, 101, 100, 32, 109, 101, 109, 111, 114, 121, 58, 32};
.global .align 1 .b8 $str$2[5] = {37, 108, 102, 32};
.global .align 1 .b8 $str$3[13] = {10, 70, 105, 116, 110, 101, 115, 115, 58, 37, 101, 10};

.visible .entry _Z17setupRandomStreamjP17curandStateXORWOW(
	.param .u32 _Z17setupRandomStreamjP17curandStateXORWOW_param_0,
	.param .u64 .ptr .align 1 _Z17setupRandomStreamjP17curandStateXORWOW_param_1
)
{
	.reg .pred 	%p<24>;
	.reg .b32 	%r<409>;
	.reg .b64 	%rd<18>;

	ld.param.u32 	%r182, [_Z17setupRandomStreamjP17curandStateXORWOW_param_0];
	ld.param.u64 	%rd8, [_Z17setupRandomStreamjP17curandStateXORWOW_param_1];
	cvta.to.global.u64 	%rd9, %rd8;
	mov.u32 	%r183, %ntid.x;
	mov.u32 	%r184, %ctaid.x;
	mov.u32 	%r185, %tid.x;
	mad.lo.s32 	%r186, %r183, %r184, %r185;
	cvt.s64.s32 	%rd17, %r186;
	mul.wide.s32 	%rd10, %r186, 48;
	add.s64 	%rd2, %rd9, %rd10;
	xor.b32  	%r187, %r182, -1429050551;
	mul.lo.s32 	%r188, %r187, 1099087573;
	add.s32 	%r189, %r188, -638133224;
	add.s32 	%r190, %r188, 123456789;
	st.global.v2.u32 	[%rd2], {%r189, %r190};
	xor.b32  	%r191, %r188, 362436069;
	mov.b32 	%r192, -123459836;
	st.global.v2.u32 	[%rd2+8], {%r191, %r192};
	add.s32 	%r193, %r188, 5783321;
	mov.b32 	%r194, -589760388;
	st.global.v2.u32 	[%rd2+16], {%r194, %r193};
	setp.eq.s32 	%p1, %r186, 0;
	@%p1 bra 	$L__BB0_42;
	mov.b32 	%r315, 0;
	mov.u64 	%rd12, precalc_xorwow_matrix;
$L__BB0_2:
	and.b64  	%rd4, %rd17, 3;
	setp.eq.s64 	%p2, %rd4, 0;
	@%p2 bra 	$L__BB0_41;
	mul.wide.u32 	%rd11, %r315, 3200;
	add.s64 	%rd5, %rd12, %rd11;
	cvt.u32.u64 	%r2, %rd4;
	mov.b32 	%r316, 0;
$L__BB0_4:
	mov.b32 	%r329, 0;
	mov.u32 	%r330, %r329;
	mov.u32 	%r331, %r329;
	mov.u32 	%r332, %r329;
	mov.u32 	%r333, %r329;
	mov.u32 	%r322, %r329;
$L__BB0_5:
	mul.wide.u32 	%rd13, %r322, 4;
	add.s64 	%rd14, %rd2, %rd13;
	ld.global.u32 	%r10, [%rd14+4];
	shl.b32 	%r11, %r322, 5;
	mov.b32 	%r328, 0;
$L__BB0_6:
	.pragma "nounroll";
	shr.u32 	%r199, %r10, %r328;
	and.b32  	%r200, %r199, 1;
	setp.eq.b32 	%p3, %r200, 1;
	not.pred 	%p4, %p3;
	add.s32 	%r201, %r11, %r328;
	mul.lo.s32 	%r202, %r201, 5;
	mul.wide.u32 	%rd15, %r202, 4;
	add.s64 	%rd6, %rd5, %rd15;
	@%p4 bra 	$L__BB0_8;
	ld.global.u32 	%r203, [%rd6];
	xor.b32  	%r333, %r333, %r203;
	ld.global.u32 	%r204, [%rd6+4];
	xor.b32  	%r332, %r332, %r204;
	ld.global.u32 	%r205, [%rd6+8];
	xor.b32  	%r331, %r331, %r205;
	ld.global.u32 	%r206, [%rd6+12];
	xor.b32  	%r330, %r330, %r206;
	ld.global.u32 	%r207, [%rd6+16];
	xor.b32  	%r329, %r329, %r207;
$L__BB0_8:
	and.b32  	%r209, %r199, 2;
	setp.eq.s32 	%p5, %r209, 0;
	@%p5 bra 	$L__BB0_10;
	ld.global.u32 	%r210, [%rd6+20];
	xor.b32  	%r333, %r333, %r210;
	ld.global.u32 	%r211, [%rd6+24];
	xor.b32  	%r332, %r332, %r211;
	ld.global.u32 	%r212, [%rd6+28];
	xor.b32  	%r331, %r331, %r212;
	ld.global.u32 	%r213, [%rd6+32];
	xor.b32  	%r330, %r330, %r213;
	ld.global.u32 	%r214, [%rd6+36];
	xor.b32  	%r329, %r329, %r214;
$L__BB0_10:
	and.b32  	%r216, %r199, 4;
	setp.eq.s32 	%p6, %r216, 0;
	@%p6 bra 	$L__BB0_12;
	ld.global.u32 	%r217, [%rd6+40];
	xor.b32  	%r333, %r333, %r217;
	ld.global.u32 	%r218, [%rd6+44];
	xor.b32  	%r332, %r332, %r218;
	ld.global.u32 	%r219, [%rd6+48];
	xor.b32  	%r331, %r331, %r219;
	ld.global.u32 	%r220, [%rd6+52];
	xor.b32  	%r330, %r330, %r220;
	ld.global.u32 	%r221, [%rd6+56];
	xor.b32  	%r329, %r329, %r221;
$L__BB0_12:
	and.b32  	%r223, %r199, 8;
	setp.eq.s32 	%p7, %r223, 0;
	@%p7 bra 	$L__BB0_14;
	ld.global.u32 	%r224, [%rd6+60];
	xor.b32  	%r333, %r333, %r224;
	ld.global.u32 	%r225, [%rd6+64];
	xor.b32  	%r332, %r332, %r225;
	ld.global.u32 	%r226, [%rd6+68];
	xor.b32  	%r331, %r331, %r226;
	ld.global.u32 	%r227, [%rd6+72];
	xor.b32  	%r330, %r330, %r227;
	ld.global.u32 	%r228, [%rd6+76];
	xor.b32  	%r329, %r329, %r228;
$L__BB0_14:
	and.b32  	%r230, %r199, 16;
	setp.eq.s32 	%p8, %r230, 0;
	@%p8 bra 	$L__BB0_16;
	ld.global.u32 	%r231, [%rd6+80];
	xor.b32  	%r333, %r333, %r231;
	ld.global.u32 	%r232, [%rd6+84];
	xor.b32  	%r332, %r332, %r232;
	ld.global.u32 	%r233, [%rd6+88];
	xor.b32  	%r331, %r331, %r233;
	ld.global.u32 	%r234, [%rd6+92];
	xor.b32  	%r330, %r330, %r234;
	ld.global.u32 	%r235, [%rd6+96];
	xor.b32  	%r329, %r329, %r235;
$L__BB0_16:
	and.b32  	%r237, %r199, 32;
	setp.eq.s32 	%p9, %r237, 0;
	@%p9 bra 	$L__BB0_18;
	ld.global.u32 	%r238, [%rd6+100];
	xor.b32  	%r333, %r333, %r238;
	ld.global.u32 	%r239, [%rd6+104];
	xor.b32  	%r332, %r332, %r239;
	ld.global.u32 	%r240, [%rd6+108];
	xor.b32  	%r331, %r331, %r240;
	ld.global.u32 	%r241, [%rd6+112];
	xor.b32  	%r330, %r330, %r241;
	ld.global.u32 	%r242, [%rd6+116];
	xor.b32  	%r329, %r329, %r242;
$L__BB0_18:
	and.b32  	%r244, %r199, 64;
	setp.eq.s32 	%p10, %r244, 0;
	@%p10 bra 	$L__BB0_20;
	ld.global.u32 	%r245, [%rd6+120];
	xor.b32  	%r333, %r333, %r245;
	ld.global.u32 	%r246, [%rd6+124];
	xor.b32  	%r332, %r332, %r246;
	ld.global.u32 	%r247, [%rd6+128];
	xor.b32  	%r331, %r331, %r247;
	ld.global.u32 	%r248, [%rd6+132];
	xor.b32  	%r330, %r330, %r248;
	ld.global.u32 	%r249, [%rd6+136];
	xor.b32  	%r329, %r329, %r249;
$L__BB0_20:
	and.b32  	%r251, %r199, 128;
	setp.eq.s32 	%p11, %r251, 0;
	@%p11 bra 	$L__BB0_22;
	ld.global.u32 	%r252, [%rd6+140];
	xor.b32  	%r333, %r333, %r252;
	ld.global.u32 	%r253, [%rd6+144];
	xor.b32  	%r332, %r332, %r253;
	ld.global.u32 	%r254, [%rd6+148];
	xor.b32  	%r331, %r331, %r254;
	ld.global.u32 	%r255, [%rd6+152];
	xor.b32  	%r330, %r330, %r255;
	ld.global.u32 	%r256, [%rd6+156];
	xor.b32  	%r329, %r329, %r256;
$L__BB0_22:
	and.b32  	%r258, %r199, 256;
	setp.eq.s32 	%p12, %r258, 0;
	@%p12 bra 	$L__BB0_24;
	ld.global.u32 	%r259, [%rd6+160];
	xor.b32  	%r333, %r333, %r259;
	ld.global.u32 	%r260, [%rd6+164];
	xor.b32  	%r332, %r332, %r260;
	ld.global.u32 	%r261, [%rd6+168];
	xor.b32  	%r331, %r331, %r261;
	ld.global.u32 	%r262, [%rd6+172];
	xor.b32  	%r330, %r330, %r262;
	ld.global.u32 	%r263, [%rd6+176];
	xor.b32  	%r329, %r329, %r263;
$L__BB0_24:
	and.b32  	%r265, %r199, 512;
	setp.eq.s32 	%p13, %r265, 0;
	@%p13 bra 	$L__BB0_26;
	ld.global.u32 	%r266, [%rd6+180];
	xor.b32  	%r333, %r333, %r266;
	ld.global.u32 	%r267, [%rd6+184];
	xor.b32  	%r332, %r332, %r267;
	ld.global.u32 	%r268, [%rd6+188];
	xor.b32  	%r331, %r331, %r268;
	ld.global.u32 	%r269, [%rd6+192];
	xor.b32  	%r330, %r330, %r269;
	ld.global.u32 	%r270, [%rd6+196];
	xor.b32  	%r329, %r329, %r270;
$L__BB0_26:
	and.b32  	%r272, %r199, 1024;
	setp.eq.s32 	%p14, %r272, 0;
	@%p14 bra 	$L__BB0_28;
	ld.global.u32 	%r273, [%rd6+200];
	xor.b32  	%r333, %r333, %r273;
	ld.global.u32 	%r274, [%rd6+204];
	xor.b32  	%r332, %r332, %r274;
	ld.global.u32 	%r275, [%rd6+208];
	xor.b32  	%r331, %r331, %r275;
	ld.global.u32 	%r276, [%rd6+212];
	xor.b32  	%r330, %r330, %r276;
	ld.global.u32 	%r277, [%rd6+216];
	xor.b32  	%r329, %r329, %r277;
$L__BB0_28:
	and.b32  	%r279, %r199, 2048;
	setp.eq.s32 	%p15, %r279, 0;
	@%p15 bra 	$L__BB0_30;
	ld.global.u32 	%r280, [%rd6+220];
	xor.b32  	%r333, %r333, %r280;
	ld.global.u32 	%r281, [%rd6+224];
	xor.b32  	%r332, %r332, %r281;
	ld.global.u32 	%r282, [%rd6+228];
	xor.b32  	%r331, %r331, %r282;
	ld.global.u32 	%r283, [%rd6+232];
	xor.b32  	%r330, %r330, %r283;
	ld.global.u32 	%r284, [%rd6+236];
	xor.b32  	%r329, %r329, %r284;
$L__BB0_30:
	and.b32  	%r286, %r199, 4096;
	setp.eq.s32 	%p16, %r286, 0;
	@%p16 bra 	$L__BB0_32;
	ld.global.u32 	%r287, [%rd6+240];
	xor.b32  	%r333, %r333, %r287;
	ld.global.u32 	%r288, [%rd6+244];
	xor.b32  	%r332, %r332, %r288;
	ld.global.u32 	%r289, [%rd6+248];
	xor.b32  	%r331, %r331, %r289;
	ld.global.u32 	%r290, [%rd6+252];
	xor.b32  	%r330, %r330, %r290;
	ld.global.u32 	%r291, [%rd6+256];
	xor.b32  	%r329, %r329, %r291;
$L__BB0_32:
	and.b32  	%r293, %r199, 8192;
	setp.eq.s32 	%p17, %r293, 0;
	@%p17 bra 	$L__BB0_34;
	ld.global.u32 	%r294, [%rd6+260];
	xor.b32  	%r333, %r333, %r294;
	ld.global.u32 	%r295, [%rd6+264];
	xor.b32  	%r332, %r332, %r295;
	ld.global.u32 	%r296, [%rd6+268];
	xor.b32  	%r331, %r331, %r296;
	ld.global.u32 	%r297, [%rd6+272];
	xor.b32  	%r330, %r330, %r297;
	ld.global.u32 	%r298, [%rd6+276];
	xor.b32  	%r329, %r329, %r298;
$L__BB0_34:
	and.b32  	%r300, %r199, 16384;
	setp.eq.s32 	%p18, %r300, 0;
	@%p18 bra 	$L__BB0_36;
	ld.global.u32 	%r301, [%rd6+280];
	xor.b32  	%r333, %r333, %r301;
	ld.global.u32 	%r302, [%rd6+284];
	xor.b32  	%r332, %r332, %r302;
	ld.global.u32 	%r303, [%rd6+288];
	xor.b32  	%r331, %r331, %r303;
	ld.global.u32 	%r304, [%rd6+292];
	xor.b32  	%r330, %r330, %r304;
	ld.global.u32 	%r305, [%rd6+296];
	xor.b32  	%r329, %r329, %r305;
$L__BB0_36:
	and.b32  	%r307, %r199, 32768;
	setp.eq.s32 	%p19, %r307, 0;
	@%p19 bra 	$L__BB0_38;
	ld.global.u32 	%r308, [%rd6+300];
	xor.b32  	%r333, %r333, %r308;
	ld.global.u32 	%r309, [%rd6+304];
	xor.b32  	%r332, %r332, %r309;
	ld.global.u32 	%r310, [%rd6+308];
	xor.b32  	%r331, %r331, %r310;
	ld.global.u32 	%r311, [%rd6+312];
	xor.b32  	%r330, %r330, %r311;
	ld.global.u32 	%r312, [%rd6+316];
	xor.b32  	%r329, %r329, %r312;
$L__BB0_38:
	add.s32 	%r328, %r328, 16;
	setp.ne.s32 	%p20, %r328, 32;
	@%p20 bra 	$L__BB0_6;
	mad.lo.s32 	%r313, %r322, -31, %r11;
	add.s32 	%r322, %r313, 1;
	setp.ne.s32 	%p21, %r322, 5;
	@%p21 bra 	$L__BB0_5;
	st.global.u32 	[%rd2+4], %r333;
	st.global.u32 	[%rd2+8], %r332;
	st.global.u32 	[%rd2+12], %r331;
	st.global.u32 	[%rd2+16], %r330;
	st.global.u32 	[%rd2+20], %r329;
	add.s32 	%r316, %r316, 1;
	setp.lt.u32 	%p22, %r316, %r2;
	@%p22 bra 	$L__BB0_4;
$L__BB0_41:
	shr.u64 	%rd7, %rd17, 2;
	add.s32 	%r315, %r315, 1;
	setp.gt.u64 	%p23, %rd17, 3;
	mov.u64 	%rd17, %rd7;
	@%p23 bra 	$L__BB0_2;
$L__BB0_42:
	mov.b32 	%r314, 0;
	st.global.v2.u32 	[%rd2+24], {%r314, %r314};
	st.global.u32 	[%rd2+32], %r314;
	mov.b64 	%rd16, 0;
	st.global.u64 	[%rd2+40], %rd16;
	ret;

}
	// .globl	_Z16geneticAlgorithmP17curandStateXORWOW
.visible .entry _Z16geneticAlgorithmP17curandStateXORWOW(
	.param .u64 .ptr .align 1 _Z16geneticAlgorithmP17curandStateXORWOW_param_0
)
{
	.local .align 8 .b8 	__local_depot1[8];
	.reg .b64 	%SP;
	.reg .b64 	%SPL;
	.reg .pred 	%p<2>;
	.reg .b32 	%r<301>;
	.reg .b32 	%f<33>;
	.reg .b64 	%rd<17>;
	.reg .b64 	%fd<117>;
	// demoted variable
	.shared .align 8 .b8 _ZZ16geneticAlgorithmP17curandStateXORWOWE15blockPopulation[512];
	// demoted variable
	.shared .align 8 .b8 _ZZ16geneticAlgorithmP17curandStateXORWOWE13fitnessValues[32];
	mov.u64 	%SPL, __local_depot1;
	cvta.local.u64 	%SP, %SPL;
	ld.param.u64 	%rd1, [_Z16geneticAlgorithmP17curandStateXORWOW_param_0];
	cvta.to.global.u64 	%rd2, %rd1;
	add.u64 	%rd3, %SP, 0;
	add.u64 	%rd4, %SPL, 0;
	mov.u32 	%r1, %ntid.x;
	mov.u32 	%r2, %ctaid.x;
	mov.u32 	%r3, %tid.x;
	mad.lo.s32 	%r4, %r1, %r2, %r3;
	mul.wide.s32 	%rd5, %r4, 48;
	add.s64 	%rd6, %rd2, %rd5;
	shl.b32 	%r5, %r3, 7;
	mov.u32 	%r6, _ZZ16geneticAlgorithmP17curandStateXORWOWE15blockPopulation;
	add.s32 	%r7, %r6, %r5;
	ld.global.v2.u32 	{%r8, %r9}, [%rd6];
	ld.global.v2.u32 	{%r10, %r11}, [%rd6+8];
	ld.global.v2.u32 	{%r12, %r13}, [%rd6+16];
	shr.u32 	%r14, %r9, 2;
	xor.b32  	%r15, %r14, %r9;
	shl.b32 	%r16, %r13, 4;
	shl.b32 	%r17, %r15, 1;
	xor.b32  	%r18, %r16, %r17;
	xor.b32  	%r19, %r18, %r13;
	xor.b32  	%r20, %r19, %r15;
	add.s32 	%r21, %r8, %r20;
	add.s32 	%r22, %r21, 362437;
	cvt.rn.f32.u32 	%f1, %r22;
	fma.rn.f32 	%f2, %f1, 0f2F800000, 0f2F000000;
	cvt.f64.f32 	%fd1, %f2;
	fma.rn.f64 	%fd2, %fd1, 0d4000000000000000, 0dBFF0000000000000;
	st.shared.f64 	[%r7], %fd2;
	shr.u32 	%r23, %r10, 2;
	xor.b32  	%r24, %r23, %r10;
	shl.b32 	%r25, %r20, 4;
	shl.b32 	%r26, %r24, 1;
	xor.b32  	%r27, %r25, %r26;
	xor.b32  	%r28, %r27, %r20;
	xor.b32  	%r29, %r28, %r24;
	add.s32 	%r30, %r8, %r29;
	add.s32 	%r31, %r30, 724874;
	cvt.rn.f32.u32 	%f3, %r31;
	fma.rn.f32 	%f4, %f3, 0f2F800000, 0f2F000000;
	cvt.f64.f32 	%fd3, %f4;
	fma.rn.f64 	%fd4, %fd3, 0d4000000000000000, 0dBFF0000000000000;
	st.shared.f64 	[%r7+8], %fd4;
	shr.u32 	%r32, %r11, 2;
	xor.b32  	%r33, %r32, %r11;
	shl.b32 	%r34, %r29, 4;
	shl.b32 	%r35, %r33, 1;
	xor.b32  	%r36, %r34, %r35;
	xor.b32  	%r37, %r36, %r29;
	xor.b32  	%r38, %r37, %r33;
	add.s32 	%r39, %r8, %r38;
	add.s32 	%r40, %r39, 1087311;
	cvt.rn.f32.u32 	%f5, %r40;
	fma.rn.f32 	%f6, %f5, 0f2F800000, 0f2F000000;
	cvt.f64.f32 	%fd5, %f6;
	fma.rn.f64 	%fd6, %fd5, 0d4000000000000000, 0dBFF0000000000000;
	st.shared.f64 	[%r7+16], %fd6;
	shr.u32 	%r41, %r12, 2;
	xor.b32  	%r42, %r41, %r12;
	shl.b32 	%r43, %r38, 4;
	shl.b32 	%r44, %r42, 1;
	xor.b32  	%r45, %r43, %r44;
	xor.b32  	%r46, %r45, %r38;
	xor.b32  	%r47, %r46, %r42;
	add.s32 	%r48, %r8, %r47;
	add.s32 	%r49, %r48, 1449748;
	cvt.rn.f32.u32 	%f7, %r49;
	fma.rn.f32 	%f8, %f7, 0f2F800000, 0f2F000000;
	cvt.f64.f32 	%fd7, %f8;
	fma.rn.f64 	%fd8, %fd7, 0d4000000000000000, 0dBFF0000000000000;
	st.shared.f64 	[%r7+24], %fd8;
	shr.u32 	%r50, %r13, 2;
	xor.b32  	%r51, %r50, %r13;
	shl.b32 	%r52, %r47, 4;
	shl.b32 	%r53, %r51, 1;
	xor.b32  	%r54, %r52, %r53;
	xor.b32  	%r55, %r54, %r47;
	xor.b32  	%r56, %r55, %r51;
	add.s32 	%r57, %r8, %r56;
	add.s32 	%r58, %r57, 1812185;
	cvt.rn.f32.u32 	%f9, %r58;
	fma.rn.f32 	%f10, %f9, 0f2F800000, 0f2F000000;
	cvt.f64.f32 	%fd9, %f10;
	fma.rn.f64 	%fd10, %fd9, 0d4000000000000000, 0dBFF0000000000000;
	st.shared.f64 	[%r7+32], %fd10;
	shr.u32 	%r59, %r20, 2;
	xor.b32  	%r60, %r59, %r20;
	shl.b32 	%r61, %r56, 4;
	shl.b32 	%r62, %r60, 1;
	xor.b32  	%r63, %r61, %r62;
	xor.b32  	%r64, %r63, %r56;
	xor.b32  	%r65, %r64, %r60;
	add.s32 	%r66, %r8, %r65;
	add.s32 	%r67, %r66, 2174622;
	cvt.rn.f32.u32 	%f11, %r67;
	fma.rn.f32 	%f12, %f11, 0f2F800000, 0f2F000000;
	cvt.f64.f32 	%fd11, %f12;
	fma.rn.f64 	%fd12, %fd11, 0d4000000000000000, 0dBFF0000000000000;
	st.shared.f64 	[%r7+40], %fd12;
	shr.u32 	%r68, %r29, 2;
	xor.b32  	%r69, %r68, %r29;
	shl.b32 	%r70, %r65, 4;
	shl.b32 	%r71, %r69, 1;
	xor.b32  	%r72, %r70, %r71;
	xor.b32  	%r73, %r72, %r65;
	xor.b32  	%r74, %r73, %r69;
	add.s32 	%r75, %r8, %r74;
	add.s32 	%r76, %r75, 2537059;
	cvt.rn.f32.u32 	%f13, %r76;
	fma.rn.f32 	%f14, %f13, 0f2F800000, 0f2F000000;
	cvt.f64.f32 	%fd13, %f14;
	fma.rn.f64 	%fd14, %fd13, 0d4000000000000000, 0dBFF0000000000000;
	st.shared.f64 	[%r7+48], %fd14;
	shr.u32 	%r77, %r38, 2;
	xor.b32  	%r78, %r77, %r38;
	shl.b32 	%r79, %r74, 4;
	shl.b32 	%r80, %r78, 1;
	xor.b32  	%r81, %r79, %r80;
	xor.b32  	%r82, %r81, %r74;
	xor.b32  	%r83, %r82, %r78;
	add.s32 	%r84, %r8, %r83;
	add.s32 	%r85, %r84, 2899496;
	cvt.rn.f32.u32 	%f15, %r85;
	fma.rn.f32 	%f16, %f15, 0f2F800000, 0f2F000000;
	cvt.f64.f32 	%fd15, %f16;
	fma.rn.f64 	%fd16, %fd15, 0d4000000000000000, 0dBFF0000000000000;
	st.shared.f64 	[%r7+56], %fd16;
	shr.u32 	%r86, %r47, 2;
	xor.b32  	%r87, %r86, %r47;
	shl.b32 	%r88, %r83, 4;
	shl.b32 	%r89, %r87, 1;
	xor.b32  	%r90, %r88, %r89;
	xor.b32  	%r91, %r90, %r83;
	xor.b32  	%r92, %r91, %r87;
	add.s32 	%r93, %r8, %r92;
	add.s32 	%r94, %r93, 3261933;
	cvt.rn.f32.u32 	%f17, %r94;
	fma.rn.f32 	%f18, %f17, 0f2F800000, 0f2F000000;
	cvt.f64.f32 	%fd17, %f18;
	fma.rn.f64 	%fd18, %fd17, 0d4000000000000000, 0dBFF0000000000000;
	st.shared.f64 	[%r7+64], %fd18;
	shr.u32 	%r95, %r56, 2;
	xor.b32  	%r96, %r95, %r56;
	shl.b32 	%r97, %r92, 4;
	shl.b32 	%r98, %r96, 1;
	xor.b32  	%r99, %r97, %r98;
	xor.b32  	%r100, %r99, %r92;
	xor.b32  	%r101, %r100, %r96;
	add.s32 	%r102, %r8, %r101;
	add.s32 	%r103, %r102, 3624370;
	cvt.rn.f32.u32 	%f19, %r103;
	fma.rn.f32 	%f20, %f19, 0f2F800000, 0f2F000000;
	cvt.f64.f32 	%fd19, %f20;
	fma.rn.f64 	%fd20, %fd19, 0d4000000000000000, 0dBFF0000000000000;
	st.shared.f64 	[%r7+72], %fd20;
	shr.u32 	%r104, %r65, 2;
	xor.b32  	%r105, %r104, %r65;
	shl.b32 	%r106, %r101, 4;
	shl.b32 	%r107, %r105, 1;
	xor.b32  	%r108, %r106, %r107;
	xor.b32  	%r109, %r108, %r101;
	xor.b32  	%r110, %r109, %r105;
	add.s32 	%r111, %r8, %r110;
	add.s32 	%r112, %r111, 3986807;
	cvt.rn.f32.u32 	%f21, %r112;
	fma.rn.f32 	%f22, %f21, 0f2F800000, 0f2F000000;
	cvt.f64.f32 	%fd21, %f22;
	fma.rn.f64 	%fd22, %fd21, 0d4000000000000000, 0dBFF0000000000000;
	st.shared.f64 	[%r7+80], %fd22;
	shr.u32 	%r113, %r74, 2;
	xor.b32  	%r114, %r113, %r74;
	shl.b32 	%r115, %r110, 4;
	shl.b32 	%r116, %r114, 1;
	xor.b32  	%r117, %r115, %r116;
	xor.b32  	%r118, %r117, %r110;
	xor.b32  	%r119, %r118, %r114;
	add.s32 	%r120, %r8, %r119;
	add.s32 	%r121, %r120, 4349244;
	cvt.rn.f32.u32 	%f23, %r121;
	fma.rn.f32 	%f24, %f23, 0f2F800000, 0f2F000000;
	cvt.f64.f32 	%fd23, %f24;
	fma.rn.f64 	%fd24, %fd23, 0d4000000000000000, 0dBFF0000000000000;
	st.shared.f64 	[%r7+88], %fd24;
	shr.u32 	%r122, %r83, 2;
	xor.b32  	%r123, %r122, %r83;
	shl.b32 	%r124, %r119, 4;
	shl.b32 	%r125, %r123, 1;
	xor.b32  	%r126, %r124, %r125;
	xor.b32  	%r127, %r126, %r119;
	xor.b32  	%r128, %r127, %r123;
	add.s32 	%r129, %r8, %r128;
	add.s32 	%r130, %r129, 4711681;
	cvt.rn.f32.u32 	%f25, %r130;
	fma.rn.f32 	%f26, %f25, 0f2F800000, 0f2F000000;
	cvt.f64.f32 	%fd25, %f26;
	fma.rn.f64 	%fd26, %fd25, 0d4000000000000000, 0dBFF0000000000000;
	st.shared.f64 	[%r7+96], %fd26;
	shr.u32 	%r131, %r92, 2;
	xor.b32  	%r132, %r131, %r92;
	shl.b32 	%r133, %r128, 4;
	shl.b32 	%r134, %r132, 1;
	xor.b32  	%r135, %r133, %r134;
	xor.b32  	%r136, %r135, %r128;
	xor.b32  	%r137, %r136, %r132;
	add.s32 	%r138, %r8, %r137;
	add.s32 	%r139, %r138, 5074118;
	cvt.rn.f32.u32 	%f27, %r139;
	fma.rn.f32 	%f28, %f27, 0f2F800000, 0f2F000000;
	cvt.f64.f32 	%fd27, %f28;
	fma.rn.f64 	%fd28, %fd27, 0d4000000000000000, 0dBFF0000000000000;
	st.shared.f64 	[%r7+104], %fd28;
	shr.u32 	%r140, %r101, 2;
	xor.b32  	%r141, %r140, %r101;
	shl.b32 	%r142, %r137, 4;
	shl.b32 	%r143, %r141, 1;
	xor.b32  	%r144, %r142, %r143;
	xor.b32  	%r145, %r144, %r137;
	xor.b32  	%r146, %r145, %r141;
	add.s32 	%r147, %r8, %r146;
	add.s32 	%r148, %r147, 5436555;
	cvt.rn.f32.u32 	%f29, %r148;
	fma.rn.f32 	%f30, %f29, 0f2F800000, 0f2F000000;
	cvt.f64.f32 	%fd29, %f30;
	fma.rn.f64 	%fd30, %fd29, 0d4000000000000000, 0dBFF0000000000000;
	st.shared.f64 	[%r7+112], %fd30;
	shr.u32 	%r149, %r110, 2;
	xor.b32  	%r150, %r149, %r110;
	shl.b32 	%r151, %r146, 4;
	shl.b32 	%r152, %r150, 1;
	xor.b32  	%r153, %r151, %r152;
	xor.b32  	%r154, %r153, %r146;
	xor.b32  	%r155, %r154, %r150;
	add.s32 	%r156, %r8, %r155;
	add.s32 	%r157, %r156, 5798992;
	cvt.rn.f32.u32 	%f31, %r157;
	fma.rn.f32 	%f32, %f31, 0f2F800000, 0f2F000000;
	cvt.f64.f32 	%fd31, %f32;
	fma.rn.f64 	%fd32, %fd31, 0d4000000000000000, 0dBFF0000000000000;
	st.shared.f64 	[%r7+120], %fd32;
	mul.f64 	%fd33, %fd4, %fd4;
	fma.rn.f64 	%fd34, %fd2, %fd2, %fd33;
	fma.rn.f64 	%fd35, %fd6, %fd6, %fd34;
	fma.rn.f64 	%fd36, %fd8, %fd8, %fd35;
	fma.rn.f64 	%fd37, %fd10, %fd10, %fd36;
	fma.rn.f64 	%fd38, %fd12, %fd12, %fd37;
	fma.rn.f64 	%fd39, %fd14, %fd14, %fd38;
	fma.rn.f64 	%fd40, %fd16, %fd16, %fd39;
	fma.rn.f64 	%fd41, %fd18, %fd18, %fd40;
	fma.rn.f64 	%fd42, %fd20, %fd20, %fd41;
	fma.rn.f64 	%fd43, %fd22, %fd22, %fd42;
	fma.rn.f64 	%fd44, %fd24, %fd24, %fd43;
	fma.rn.f64 	%fd45, %fd26, %fd26, %fd44;
	fma.rn.f64 	%fd46, %fd28, %fd28, %fd45;
	fma.rn.f64 	%fd47, %fd30, %fd30, %fd46;
	fma.rn.f64 	%fd48, %fd32, %fd32, %fd47;
	shl.b32 	%r158, %r3, 3;
	mov.u32 	%r159, _ZZ16geneticAlgorithmP17curandStateXORWOWE13fitnessValues;
	add.s32 	%r160, %r159, %r158;
	st.shared.f64 	[%r160], %fd48;
	st.local.v2.u32 	[%rd4], {%r2, %r3};
	mov.u64 	%rd7, $str;
	cvta.global.u64 	%rd8, %rd7;
	{ // callseq 0, 0
	.param .b64 param0;
	st.param.b64 	[param0], %rd8;
	.param .b64 param1;
	st.param.b64 	[param1], %rd3;
	.param .b32 retval0;
	call.uni (retval0), 
	vprintf, 
	(
	param0, 
	param1
	);
	ld.param.b32 	%r161, [retval0];
	} // callseq 0
	bar.sync 	0;
	setp.ne.s32 	%p1, %r3, 0;
	@%p1 bra 	$L__BB1_2;
	mov.u64 	%rd9, $str$1;
	cvta.global.u64 	%rd10, %rd9;
	{ // callseq 1, 0
	.param .b64 param0;
	st.param.b64 	[param0], %rd10;
	.param .b64 param1;
	st.param.b64 	[param1], 0;
	.param .b32 retval0;
	call.uni (retval0), 
	vprintf, 
	(
	param0, 
	param1
	);
	ld.param.b32 	%r163, [retval0];
	} // callseq 1
	ld.shared.f64 	%fd49, [_ZZ16geneticAlgorithmP17curandStateXORWOWE15blockPopulation];
	add.u64 	%rd11, %SP, 0;
	add.u64 	%rd12, %SPL, 0;
	st.local.f64 	[%rd12], %fd49;
	mov.u64 	%rd13, $str$2;
	cvta.global.u64 	%rd14, %rd13;
	{ // callseq 2, 0
	.param .b64 param0;
	st.param.b64 	[param0], %rd14;
	.param .b64 param1;
	st.param.b64 	[param1], %rd11;
	.param .b32 retval0;
	call.uni (retval0), 
	vprintf, 
	(
	param0, 
	param1
	);
	ld.param.b32 	%r165, [retval0];
	} // callseq 2
	ld.shared.f64 	%fd50, [_ZZ16geneticAlgorithmP17curandStateXORWOWE15blockPopulation+8];
	st.local.f64 	[%rd12], %fd50;
	{ // callseq 3, 0
	.param .b64 param0;
	st.param.b64 	[param0], %rd14;
	.param .b64 param1;
	st.param.b64 	[param1], %rd11;
	.param .b32 retval0;
	call.uni (retval0), 
	vprintf, 
	(
	param0, 
	param1
	);
	ld.param.b32 	%r167, [retval0];
	} // callseq 3
	ld.shared.f64 	%fd51, [_ZZ16geneticAlgorithmP17curandStateXORWOWE15blockPopulation+16];
	st.local.f64 	[%rd12], %fd51;
	{ // callseq 4, 0
	.param .b64 param0;
	st.param.b64 	[param0], %rd14;
	.param .b64 param1;
	st.param.b64 	[param1], %rd11;
	.param .b32 retval0;
	call.uni (retval0), 
	vprintf, 
	(
	param0, 
	param1
	);
	ld.param.b32 	%r169, [retval0];
	} // callseq 4
	ld.shared.f64 	%fd52, [_ZZ16geneticAlgorithmP17curandStateXORWOWE15blockPopulation+24];
	st.local.f64 	[%rd12], %fd52;
	{ // callseq 5, 0
	.param .b64 param0;
	st.param.b64 	[param0], %rd14;
	.param .b64 param1;
	st.param.b64 	[param1], %rd11;
	.param .b32 retval0;
	call.uni (retval0), 
	vprintf, 
	(
	param0, 
	param1
	);
	ld.param.b32 	%r171, [retval0];
	} // callseq 5
	ld.shared.f64 	%fd53, [_ZZ16geneticAlgorithmP17curandStateXORWOWE15blockPopulation+32];
	st.local.f64 	[%rd12], %fd53;
	{ // callseq 6, 0
	.param .b64 param0;
	st.param.b64 	[param0], %rd14;
	.param .b64 param1;
	st.param.b64 	[param1], %rd11;
	.param .b32 retval0;
	call.uni (retval0), 
	vprintf, 
	(
	param0, 
	param1
	);
	ld.param.b32 	%r173, [retval0];
	} // callseq 6
	ld.shared.f64 	%fd54, [_ZZ16geneticAlgorithmP17curandStateXORWOWE15blockPopulation+40];
	st.local.f64 	[%rd12], %fd54;
	{ // callseq 7, 0
	.param .b64 param0;
	st.param.b64 	[param0], %rd14;
	.param .b64 param1;
	st.param.b64 	[param1], %rd11;
	.param .b32 retval0;
	call.uni (retval0), 
	vprintf, 
	(
	param0, 
	param1
	);
	ld.param.b32 	%r175, [retval0];
	} // callseq 7
	ld.shared.f64 	%fd55, [_ZZ16geneticAlgorithmP17curandStateXORWOWE15blockPopulation+48];
	st.local.f64 	[%rd12], %fd55;
	{ // callseq 8, 0
	.param .b64 param0;
	st.param.b64 	[param0], %rd14;
	.param .b64 param1;
	st.param.b64 	[param1], %rd11;
	.param .b32 retval0;
	call.uni (retval0), 
	vprintf, 
	(
	param0, 
	param1
	);
	ld.param.b32 	%r177, [retval0];
	} // callseq 8
	ld.shared.f64 	%fd56, [_ZZ16geneticAlgorithmP17curandStateXORWOWE15blockPopulation+56];
	st.local.f64 	[%rd12], %fd56;
	{ // callseq 9, 0
	.param .b64 param0;
	st.param.b64 	[param0], %rd14;
	.param .b64 param1;
	st.param.b64 	[param1], %rd11;
	.param .b32 retval0;
	call.uni (retval0), 
	vprintf, 
	(
	param0, 
	param1
	);
	ld.param.b32 	%r179, [retval0];
	} // callseq 9
	ld.shared.f64 	%fd57, [_ZZ16geneticAlgorithmP17curandStateXORWOWE15blockPopulation+64];
	st.local.f64 	[%rd12], %fd57;
	{ // callseq 10, 0
	.param .b64 param0;
	st.param.b64 	[param0], %rd14;
	.param .b64 param1;
	st.param.b64 	[param1], %rd11;
	.param .b32 retval0;
	call.uni (retval0), 
	vprintf, 
	(
	param0, 
	param1
	);
	ld.param.b32 	%r181, [retval0];
	} // callseq 10
	ld.shared.f64 	%fd58, [_ZZ16geneticAlgorithmP17curandStateXORWOWE15blockPopulation+72];
	st.local.f64 	[%rd12], %fd58;
	{ // callseq 11, 0
	.param .b64 param0;
	st.param.b64 	[param0], %rd14;
	.param .b64 param1;
	st.param.b64 	[param1], %rd11;
	.param .b32 retval0;
	call.uni (retval0), 
	vprintf, 
	(
	param0, 
	param1
	);
	ld.param.b32 	%r183, [retval0];
	} // callseq 11
	ld.shared.f64 	%fd59, [_ZZ16geneticAlgorithmP17curandStateXORWOWE15blockPopulation+80];
	st.local.f64 	[%rd12], %fd59;
	{ // callseq 12, 0
	.param .b64 param0;
	st.param.b64 	[param0], %rd14;
	.param .b64 param1;
	st.param.b64 	[param1], %rd11;
	.param .b32 retval0;
	call.uni (retval0), 
	vprintf, 
	(
	param0, 
	param1
	);
	ld.param.b32 	%r185, [retval0];
	} // callseq 12
	ld.shared.f64 	%fd60, [_ZZ16geneticAlgorithmP17curandStateXORWOWE15blockPopulation+88];
	st.local.f64 	[%rd12], %fd60;
	{ // callseq 13, 0
	.param .b64 param0;
	st.param.b64 	[param0], %rd14;
	.param .b64 param1;
	st.param.b64 	[param1], %rd11;
	.param .b32 retval0;
	call.uni (retval0), 
	vprintf, 
	(
	param0, 
	param1
	);
	ld.param.b32 	%r187, [retval0];
	} // callseq 13
	ld.shared.f64 	%fd61, [_ZZ16geneticAlgorithmP17curandStateXORWOWE15blockPopulation+96];
	st.local.f64 	[%rd12], %fd61;
	{ // callseq 14, 0
	.param .b64 param0;
	st.param.b64 	[param0], %rd14;
	.param .b64 param1;
	st.param.b64 	[param1], %rd11;
	.param .b32 retval0;
	call.uni (retval0), 
	vprintf, 
	(
	param0, 
	param1
	);
	ld.param.b32 	%r189, [retval0];
	} // callseq 14
	ld.shared.f64 	%fd62, [_ZZ16geneticAlgorithmP17curandStateXORWOWE15blockPopulation+104];
	st.local.f64 	[%rd12], %fd62;
	{ // callseq 15, 0
	.param .b64 param0;
	st.param.b64 	[param0], %rd14;
	.param .b64 param1;
	st.param.b64 	[param1], %rd11;
	.param .b32 retval0;
	call.uni (retval0), 
	vprintf, 
	(
	param0, 
	param1
	);
	ld.param.b32 	%r191, [retval0];
	} // callseq 15
	ld.shared.f64 	%fd63, [_ZZ16geneticAlgorithmP17curandStateXORWOWE15blockPopulation+112];
	st.local.f64 	[%rd12], %fd63;
	{ // callseq 16, 0
	.param .b64 param0;
	st.param.b64 	[param0], %rd14;
	.param .b64 param1;
	st.param.b64 	[param1], %rd11;
	.param .b32 retval0;
	call.uni (retval0), 
	vprintf, 
	(
	param0, 
	param1
	);
	ld.param.b32 	%r193, [retval0];
	} // callseq 16
	ld.shared.f64 	%fd64, [_ZZ16geneticAlgorithmP17curandStateXORWOWE15blockPopulation+120];
	st.local.f64 	[%rd12], %fd64;
	{ // callseq 17, 0
	.param .b64 param0;
	st.param.b64 	[param0], %rd14;
	.param .b64 param1;
	st.param.b64 	[param1], %rd11;
	.param .b32 retval0;
	call.uni (retval0), 
	vprintf, 
	(
	param0, 
	param1
	);
	ld.param.b32 	%r195, [retval0];
	} // callseq 17
	ld.shared.f64 	%fd65, [_ZZ16geneticAlgorithmP17curandStateXORWOWE13fitnessValues];
	st.local.f64 	[%rd12], %fd65;
	mov.u64 	%rd15, $str$3;
	cvta.global.u64 	%rd16, %rd15;
	{ // callseq 18, 0
	.param .b64 param0;
	st.param.b64 	[param0], %rd16;
	.param .b64 param1;
	st.param.b64 	[param1], %rd11;
	.param .b32 retval0;
	call.uni (retval0), 
	vprintf, 
	(
	param0, 
	param1
	);
	ld.param.b32 	%r197, [retval0];
	} // callseq 18
	ld.shared.f64 	%fd66, [_ZZ16geneticAlgorithmP17curandStateXORWOWE15blockPopulation+128];
	st.local.f64 	[%rd12], %fd66;
	{ // callseq 19, 0
	.param .b64 param0;
	st.param.b64 	[param0], %rd14;
	.param .b64 param1;
	st.param.b64 	[param1], %rd11;
	.param .b32 retval0;
	call.uni (retval0), 
	vprintf, 
	(
	param0, 
	param1
	);
	ld.param.b32 	%r199, [retval0];
	} // callseq 19
	ld.shared.f64 	%fd67, [_ZZ16geneticAlgorithmP17curandStateXORWOWE15blockPopulation+136];
	st.local.f64 	[%rd12], %fd67;
	{ // callseq 20, 0
	.param .b64 param0;
	st.param.b64 	[param0], %rd14;
	.param .b64 param1;
	st.param.b64 	[param1], %rd11;
	.param .b32 retval0;
	call.uni (retval0), 
	vprintf, 
	(
	param0, 
	param1
	);
	ld.param.b32 	%r201, [retval0];
	} // callseq 20
	ld.shared.f64 	%fd68, [_ZZ16geneticAlgorithmP17curandStateXORWOWE15blockPopulation+144];
	st.local.f64 	[%rd12], %fd68;
	{ // callseq 21, 0
	.param .b64 param0;
	st.param.b64 	[param0], %rd14;
	.param .b64 param1;
	st.param.b64 	[param1], %rd11;
	.param .b32 retval0;
	call.uni (retval0), 
	vprintf, 
	(
	param0, 
	param1
	);
	ld.param.b32 	%r203, [retval0];
	} // callseq 21
	ld.shared.f64 	%fd69, [_ZZ16geneticAlgorithmP17curandStateXORWOWE15blockPopulation+152];
	st.local.f64 	[%rd12], %fd69;
	{ // callseq 22, 0
	.param .b64 param0;
	st.param.b64 	[param0], %rd14;
	.param .b64 param1;
	st.param.b64 	[param1], %rd11;
	.param .b32 retval0;
	call.uni (retval0), 
	vprintf, 
	(
	param0, 
	param1
	);
	ld.param.b32 	%r205, [retval0];
	} // callseq 22
	ld.shared.f64 	%fd70, [_ZZ16geneticAlgorithmP17curandStateXORWOWE15blockPopulation+160];
	st.local.f64 	[%rd12], %fd70;
	{ // callseq 23, 0
	.param .b64 param0;
	st.param.b64 	[param0], %rd14;
	.param .b64 param1;
	st.param.b64 	[param1], %rd11;
	.param .b32 retval0;
	call.uni (retval0), 
	vprintf, 
	(
	param0, 
	param1
	);
	ld.param.b32 	%r207, [retval0];
	} // callseq 23
	ld.shared.f64 	%fd71, [_ZZ16geneticAlgorithmP17curandStateXORWOWE15blockPopulation+168];
	st.local.f64 	[%rd12], %fd71;
	{ // callseq 24, 0
	.param .b64 param0;
	st.param.b64 	[param0], %rd14;
	.param .b64 param1;
	st.param.b64 	[param1], %rd11;
	.param .b32 retval0;
	call.uni (retval0), 
	vprintf, 
	(
	param0, 
	param1
	);
	ld.param.b32 	%r209, [retval0];
	} // callseq 24
	ld.shared.f64 	%fd72, [_ZZ16geneticAlgorithmP17curandStateXORWOWE15blockPopulation+176];
	st.local.f64 	[%rd12], %fd72;
	{ // callseq 25, 0
	.param .b64 param0;
	st.param.b64 	[param0], %rd14;
	.param .b64 param1;
	st.param.b64 	[param1], %rd11;
	.param .b32 retval0;
	call.uni (retval0), 
	vprintf, 
	(
	param0, 
	param1
	);
	ld.param.b32 	%r211, [retval0];
	} // callseq 25
	ld.shared.f64 	%fd73, [_ZZ16geneticAlgorithmP17curandStateXORWOWE15blockPopulation+184];
	st.local.f64 	[%rd12], %fd73;
	{ // callseq 26, 0
	.param .b64 param0;
	st.param.b64 	[param0], %rd14;
	.param .b64 param1;
	st.param.b64 	[param1], %rd11;
	.param .b32 retval0;
	call.uni (retval0), 
	vprintf, 
	(
	param0, 
	param1
	);
	ld.param.b32 	%r213, [retval0];
	} // callseq 26
	ld.shared.f64 	%fd74, [_ZZ16geneticAlgorithmP17curandStateXORWOWE15blockPopulation+192];
	st.local.f64 	[%rd12], %fd74;
	{ // callseq 27, 0
	.param .b64 param0;
	st.param.b64 	[param0], %rd14;
	.param .b64 param1;
	st.param.b64 	[param1], %rd11;
	.param .b32 retval0;
	call.uni (retval0), 
	vprintf, 
	(
	param0, 
	param1
	);
	ld.param.b32 	%r215, [retval0];
	} // callseq 27
	ld.shared.f64 	%fd75, [_ZZ16geneticAlgorithmP17curandStateXORWOWE15blockPopulation+200];
	st.local.f64 	[%rd12], %fd75;
	{ // callseq 28, 0
	.param .b64 param0;
	st.param.b64 	[param0], %rd14;
	.param .b64 param1;
	st.param.b64 	[param1], %rd11;
	.param .b32 retval0;
	call.uni (retval0), 
	vprintf, 
	(
	param0, 
	param1
	);
	ld.param.b32 	%r217, [retval0];
	} // callseq 28
	ld.shared.f64 	%fd76, [_ZZ16geneticAlgorithmP17curandStateXORWOWE15blockPopulation+208];
	st.local.f64 	[%rd12], %fd76;
	{ // callseq 29, 0
	.param .b64 param0;
	st.param.b64 	[param0], %rd14;
	.param .b64 param1;
	st.param.b64 	[param1], %rd11;
	.param .b32 retval0;
	call.uni (retval0), 
	vprintf, 
	(
	param0, 
	param1
	);
	ld.param.b32 	%r219, [retval0];
	} // callseq 29
	ld.shared.f64 	%fd77, [_ZZ16geneticAlgorithmP17curandStateXORWOWE15blockPopulation+216];
	st.local.f64 	[%rd12], %fd77;
	{ // callseq 30, 0
	.param .b64 param0;
	st.param.b64 	[param0], %rd14;
	.param .b64 param1;
	st.param.b64 	[param1], %rd11;
	.param .b32 retval0;
	call.uni (retval0), 
	vprintf, 
	(
	param0, 
	param1
	);
	ld.param.b32 	%r221, [retval0];
	} // callseq 30
	ld.shared.f64 	%fd78, [_ZZ16geneticAlgorithmP17curandStateXORWOWE15blockPopulation+224];
	st.local.f64 	[%rd12], %fd78;
	{ // callseq 31, 0
	.param .b64 param0;
	st.param.b64 	[param0], %rd14;
	.param .b64 param1;
	st.param.b64 	[param1], %rd11;
	.param .b32 retval0;
	call.uni (retval0), 
	vprintf, 
	(
	param0, 
	param1
	);
	ld.param.b32 	%r223, [retval0];
	} // callseq 31
	ld.shared.f64 	%fd79, [_ZZ16geneticAlgorithmP17curandStateXORWOWE15blockPopulation+232];
	st.local.f64 	[%rd12], %fd79;
	{ // callseq 32, 0
	.param .b64 param0;
	st.param.b64 	[param0], %rd14;
	.param .b64 param1;
	st.param.b64 	[param1], %rd11;
	.param .b32 retval0;
	call.uni (retval0), 
	vprintf, 
	(
	param0, 
	param1
	);
	ld.param.b32 	%r225, [retval0];
	} // callseq 32
	ld.shared.f64 	%fd80, [_ZZ16geneticAlgorithmP17curandStateXORWOWE15blockPopulation+240];
	st.local.f64 	[%rd12], %fd80;
	{ // callseq 33, 0
	.param .b64 param0;
	st.param.b64 	[param0], %rd14;
	.param .b64 param1;
	st.param.b64 	[param1], %rd11;
	.param .b32 retval0;
	call.uni (retval0), 
	vprintf, 
	(
	param0, 
	param1
	);
	ld.param.b32 	%r227, [retval0];
	} // callseq 33
	ld.shared.f64 	%fd81, [_ZZ16geneticAlgorithmP17curandStateXORWOWE15blockPopulation+248];
	st.local.f64 	[%rd12], %fd81;
	{ // callseq 34, 0
	.param .b64 param0;
	st.param.b64 	[param0], %rd14;
	.param .b64 param1;
	st.param.b64 	[param1], %rd11;
	.param .b32 retval0;
	call.uni (retval0), 
	vprintf, 
	(
	param0, 
	param1
	);
	ld.param.b32 	%r229, [retval0];
	} // callseq 34
	ld.shared.f64 	%fd82, [_ZZ16geneticAlgorithmP17curandStateXORWOWE13fitnessValues+8];
	st.local.f64 	[%rd12], %fd82;
	{ // callseq 35, 0
	.param .b64 param0;
	st.param.b64 	[param0], %rd16;
	.param .b64 param1;
	st.param.b64 	[param1], %rd11;
	.param .b32 retval0;
	call.uni (retval0), 
	vprintf, 
	(
	param0, 
	param1
	);
	ld.param.b32 	%r231, [retval0];
	} // callseq 35
	ld.shared.f64 	%fd83, [_ZZ16geneticAlgorithmP17curandStateXORWOWE15blockPopulation+256];
	st.local.f64 	[%rd12], %fd83;
	{ // callseq 36, 0
	.param .b64 param0;
	st.param.b64 	[param0], %rd14;
	.param .b64 param1;
	st.param.b64 	[param1], %rd11;
	.param .b32 retval0;
	call.uni (retval0), 
	vprintf, 
	(
	param0, 
	param1
	);
	ld.param.b32 	%r233, [retval0];
	} // callseq 36
	ld.shared.f64 	%fd84, [_ZZ16geneticAlgorithmP17curandStateXORWOWE15blockPopulation+264];
	st.local.f64 	[%rd12], %fd84;
	{ // callseq 37, 0
	.param .b64 param0;
	st.param.b64 	[param0], %rd14;
	.param .b64 param1;
	st.param.b64 	[param1], %rd11;
	.param .b32 retval0;
	call.uni (retval0), 
	vprintf, 
	(
	param0, 
	param1
	);
	ld.param.b32 	%r235, [retval0];
	} // callseq 37
	ld.shared.f64 	%fd85, [_ZZ16geneticAlgorithmP17curandStateXORWOWE15blockPopulation+272];
	st.local.f64 	[%rd12], %fd85;
	{ // callseq 38, 0
	.param .b64 param0;
	st.param.b64 	[param0], %rd14;
	.param .b64 param1;
	st.param.b64 	[param1], %rd11;
	.param .b32 retval0;
	call.uni (retval0), 
	vprintf, 
	(
	param0, 
	param1
	);
	ld.param.b32 	%r237, [retval0];
	} // callseq 38
	ld.shared.f64 	%fd86, [_ZZ16geneticAlgorithmP17curandStateXORWOWE15blockPopulation+280];
	st.local.f64 	[%rd12], %fd86;
	{ // callseq 39, 0
	.param .b64 param0;
	st.param.b64 	[param0], %rd14;
	.param .b64 param1;
	st.param.b64 	[param1], %rd11;
	.param .b32 retval0;
	call.uni (retval0), 
	vprintf, 
	(
	param0, 
	param1
	);
	ld.param.b32 	%r239, [retval0];
	} // callseq 39
	ld.shared.f64 	%fd87, [_ZZ16geneticAlgorithmP17curandStateXORWOWE15blockPopulation+288];
	st.local.f64 	[%rd12], %fd87;
	{ // callseq 40, 0
	.param .b64 param0;
	st.param.b64 	[param0], %rd14;
	.param .b64 param1;
	st.param.b64 	[param1], %rd11;
	.param .b32 retval0;
	call.uni (retval0), 
	vprintf, 
	(
	param0, 
	param1
	);
	ld.param.b32 	%r241, [retval0];
	} // callseq 40
	ld.shared.f64 	%fd88, [_ZZ16geneticAlgorithmP17curandStateXORWOWE15blockPopulation+296];
	st.local.f64 	[%rd12], %fd88;
	{ // callseq 41, 0
	.param .b64 param0;
	st.param.b64 	[param0], %rd14;
	.param .b64 param1;
	st.param.b64 	[param1], %rd11;
	.param .b32 retval0;
	call.uni (retval0), 
	vprintf, 
	(
	param0, 
	param1
	);
	ld.param.b32 	%r243, [retval0];
	} // callseq 41
	ld.shared.f64 	%fd89, [_ZZ16geneticAlgorithmP17curandStateXORWOWE15blockPopulation+304];
	st.local.f64 	[%rd12], %fd89;
	{ // callseq 42, 0
	.param .b64 param0;
	st.param.b64 	[param0], %rd14;
	.param .b64 param1;
	st.param.b64 	[param1], %rd11;
	.param .b32 retval0;
	call.uni (retval0), 
	vprintf, 
	(
	param0, 
	param1
	);
	ld.param.b32 	%r245, [retval0];
	} // callseq 42
	ld.shared.f64 	%fd90, [_ZZ16geneticAlgorithmP17curandStateXORWOWE15blockPopulation+312];
	st.local.f64 	[%rd12], %fd90;
	{ // callseq 43, 0
	.param .b64 param0;
	st.param.b64 	[param0], %rd14;
	.param .b64 param1;
	st.param.b64 	[param1], %rd11;
	.param .b32 retval0;
	call.uni (retval0), 
	vprintf, 
	(
	param0, 
	param1
	);
	ld.param.b32 	%r247, [retval0];
	} // callseq 43
	ld.shared.f64 	%fd91, [_ZZ16geneticAlgorithmP17curandStateXORWOWE15blockPopulation+320];
	st.local.f64 	[%rd12], %fd91;
	{ // callseq 44, 0
	.param .b64 param0;
	st.param.b64 	[param0], %rd14;
	.param .b64 param1;
	st.param.b64 	[param1], %rd11;
	.param .b32 retval0;
	call.uni (retval0), 
	vprintf, 
	(
	param0, 
	param1
	);
	ld.param.b32 	%r249, [retval0];
	} // callseq 44
	ld.shared.f64 	%fd92, [_ZZ16geneticAlgorithmP17curandStateXORWOWE15blockPopulation+328];
	st.local.f64 	[%rd12], %fd92;
	{ // callseq 45, 0
	.param .b64 param0;
	st.param.b64 	[param0], %rd14;
	.param .b64 param1;
	st.param.b64 	[param1], %rd11;
	.param .b32 retval0;
	call.uni (retval0), 
	vprintf, 
	(
	param0, 
	param1
	);
	ld.param.b32 	%r251, [retval0];
	} // callseq 45
	ld.shared.f64 	%fd93, [_ZZ16geneticAlgorithmP17curandStateXORWOWE15blockPopulation+336];
	st.local.f64 	[%rd12], %fd93;
	{ // callseq 46, 0
	.param .b64 param0;
	st.param.b64 	[param0], %rd14;
	.param .b64 param1;
	st.param.b64 	[param1], %rd11;
	.param .b32 retval0;
	call.uni (retval0), 
	vprintf, 
	(
	param0, 
	param1
	);
	ld.param.b32 	%r253, [retval0];
	} // callseq 46
	ld.shared.f64 	%fd94, [_ZZ16geneticAlgorithmP17curandStateXORWOWE15blockPopulation+344];
	st.local.f64 	[%rd12], %fd94;
	{ // callseq 47, 0
	.param .b64 param0;
	st.param.b64 	[param0], %rd14;
	.param .b64 param1;
	st.param.b64 	[param1], %rd11;
	.param .b32 retval0;
	call.uni (retval0), 
	vprintf, 
	(
	param0, 
	param1
	);
	ld.param.b32 	%r255, [retval0];
	} // callseq 47
	ld.shared.f64 	%fd95, [_ZZ16geneticAlgorithmP17curandStateXORWOWE15blockPopulation+352];
	st.local.f64 	[%rd12], %fd95;
	{ // callseq 48, 0
	.param .b64 param0;
	st.param.b64 	[param0], %rd14;
	.param .b64 param1;
	st.param.b64 	[param1], %rd11;
	.param .b32 retval0;
	call.uni (retval0), 
	vprintf, 
	(
	param0, 
	param1
	);
	ld.param.b32 	%r257, [retval0];
	} // callseq 48
	ld.shared.f64 	%fd96, [_ZZ16geneticAlgorithmP17curandStateXORWOWE15blockPopulation+360];
	st.local.f64 	[%rd12], %fd96;
	{ // callseq 49, 0
	.param .b64 param0;
	st.param.b64 	[param0], %rd14;
	.param .b64 param1;
	st.param.b64 	[param1], %rd11;
	.param .b32 retval0;
	call.uni (retval0), 
	vprintf, 
	(
	param0, 
	param1
	);
	ld.param.b32 	%r259, [retval0];
	} // callseq 49
	ld.shared.f64 	%fd97, [_ZZ16geneticAlgorithmP17curandStateXORWOWE15blockPopulation+368];
	st.local.f64 	[%rd12], %fd97;
	{ // callseq 50, 0
	.param .b64 param0;
	st.param.b64 	[param0], %rd14;
	.param .b64 param1;
	st.param.b64 	[param1], %rd11;
	.param .b32 retval0;
	call.uni (retval0), 
	vprintf, 
	(
	param0, 
	param1
	);
	ld.param.b32 	%r261, [retval0];
	} // callseq 50
	ld.shared.f64 	%fd98, [_ZZ16geneticAlgorithmP17curandStateXORWOWE15blockPopulation+376];
	st.local.f64 	[%rd12], %fd98;
	{ // callseq 51, 0
	.param .b64 param0;
	st.param.b64 	[param0], %rd14;
	.param .b64 param1;
	st.param.b64 	[param1], %rd11;
	.param .b32 retval0;
	call.uni (retval0), 
	vprintf, 
	(
	param0, 
	param1
	);
	ld.param.b32 	%r263, [retval0];
	} // callseq 51
	ld.shared.f64 	%fd99, [_ZZ16geneticAlgorithmP17curandStateXORWOWE13fitnessValues+16];
	st.local.f64 	[%rd12], %fd99;
	{ // callseq 52, 0
	.param .b64 param0;
	st.param.b64 	[param0], %rd16;
	.param .b64 param1;
	st.param.b64 	[param1], %rd11;
	.param .b32 retval0;
	call.uni (retval0), 
	vprintf, 
	(
	param0, 
	param1
	);
	ld.param.b32 	%r265, [retval0];
	} // callseq 52
	ld.shared.f64 	%fd100, [_ZZ16geneticAlgorithmP17curandStateXORWOWE15blockPopulation+384];
	st.local.f64 	[%rd12], %fd100;
	{ // callseq 53, 0
	.param .b64 param0;
	st.param.b64 	[param0], %rd14;
	.param .b64 param1;
	st.param.b64 	[param1], %rd11;
	.param .b32 retval0;
	call.uni (retval0), 
	vprintf, 
	(
	param0, 
	param1
	);
	ld.param.b32 	%r267, [retval0];
	} // callseq 53
	ld.shared.f64 	%fd101, [_ZZ16geneticAlgorithmP17curandStateXORWOWE15blockPopulation+392];
	st.local.f64 	[%rd12], %fd101;
	{ // callseq 54, 0
	.param .b64 param0;
	st.param.b64 	[param0], %rd14;
	.param .b64 param1;
	st.param.b64 	[param1], %rd11;
	.param .b32 retval0;
	call.uni (retval0), 
	vprintf, 
	(
	param0, 
	param1
	);
	ld.param.b32 	%r269, [retval0];
	} // callseq 54
	ld.shared.f64 	%fd102, [_ZZ16geneticAlgorithmP17curandStateXORWOWE15blockPopulation+400];
	st.local.f64 	[%rd12], %fd102;
	{ // callseq 55, 0
	.param .b64 param0;
	st.param.b64 	[param0], %rd14;
	.param .b64 param1;
	st.param.b64 	[param1], %rd11;
	.param .b32 retval0;
	call.uni (retval0), 
	vprintf, 
	(
	param0, 
	param1
	);
	ld.param.b32 	%r271, [retval0];
	} // callseq 55
	ld.shared.f64 	%fd103, [_ZZ16geneticAlgorithmP17curandStateXORWOWE15blockPopulation+408];
	st.local.f64 	[%rd12], %fd103;
	{ // callseq 56, 0
	.param .b64 param0;
	st.param.b64 	[param0], %rd14;
	.param .b64 param1;
	st.param.b64 	[param1], %rd11;
	.param .b32 retval0;
	call.uni (retval0), 
	vprintf, 
	(
	param0, 
	param1
	);
	ld.param.b32 	%r273, [retval0];
	} // callseq 56
	ld.shared.f64 	%fd104, [_ZZ16geneticAlgorithmP17curandStateXORWOWE15blockPopulation+416];
	st.local.f64 	[%rd12], %fd104;
	{ // callseq 57, 0
	.param .b64 param0;
	st.param.b64 	[param0], %rd14;
	.param .b64 param1;
	st.param.b64 	[param1], %rd11;
	.param .b32 retval0;
	call.uni (retval0), 
	vprintf, 
	(
	param0, 
	param1
	);
	ld.param.b32 	%r275, [retval0];
	} // callseq 57
	ld.shared.f64 	%fd105, [_ZZ16geneticAlgorithmP17curandStateXORWOWE15blockPopulation+424];
	st.local.f64 	[%rd12], %fd105;
	{ // callseq 58, 0
	.param .b64 param0;
	st.param.b64 	[param0], %rd14;
	.param .b64 param1;
	st.param.b64 	[param1], %rd11;
	.param .b32 retval0;
	call.uni (retval0), 
	vprintf, 
	(
	param0, 
	param1
	);
	ld.param.b32 	%r277, [retval0];
	} // callseq 58
	ld.shared.f64 	%fd106, [_ZZ16geneticAlgorithmP17curandStateXORWOWE15blockPopulation+432];
	st.local.f64 	[%rd12], %fd106;
	{ // callseq 59, 0
	.param .b64 param0;
	st.param.b64 	[param0], %rd14;
	.param .b64 param1;
	st.param.b64 	[param1], %rd11;
	.param .b32 retval0;
	call.uni (retval0), 
	vprintf, 
	(
	param0, 
	param1
	);
	ld.param.b32 	%r279, [retval0];
	} // callseq 59
	ld.shared.f64 	%fd107, [_ZZ16geneticAlgorithmP17curandStateXORWOWE15blockPopulation+440];
	st.local.f64 	[%rd12], %fd107;
	{ // callseq 60, 0
	.param .b64 param0;
	st.param.b64 	[param0], %rd14;
	.param .b64 param1;
	st.param.b64 	[param1], %rd11;
	.param .b32 retval0;
	call.uni (retval0), 
	vprintf, 
	(
	param0, 
	param1
	);
	ld.param.b32 	%r281, [retval0];
	} // callseq 60
	ld.shared.f64 	%fd108, [_ZZ16geneticAlgorithmP17curandStateXORWOWE15blockPopulation+448];
	st.local.f64 	[%rd12], %fd108;
	{ // callseq 61, 0
	.param .b64 param0;
	st.param.b64 	[param0], %rd14;
	.param .b64 param1;
	st.param.b64 	[param1], %rd11;
	.param .b32 retval0;
	call.uni (retval0), 
	vprintf, 
	(
	param0, 
	param1
	);
	ld.param.b32 	%r283, [retval0];
	} // callseq 61
	ld.shared.f64 	%fd109, [_ZZ16geneticAlgorithmP17curandStateXORWOWE15blockPopulation+456];
	st.local.f64 	[%rd12], %fd109;
	{ // callseq 62, 0
	.param .b64 param0;
	st.param.b64 	[param0], %rd14;
	.param .b64 param1;
	st.param.b64 	[param1], %rd11;
	.param .b32 retval0;
	call.uni (retval0), 
	vprintf, 
	(
	param0, 
	param1
	);
	ld.param.b32 	%r285, [retval0];
	} // callseq 62
	ld.shared.f64 	%fd110, [_ZZ16geneticAlgorithmP17curandStateXORWOWE15blockPopulation+464];
	st.local.f64 	[%rd12], %fd110;
	{ // callseq 63, 0
	.param .b64 param0;
	st.param.b64 	[param0], %rd14;
	.param .b64 param1;
	st.param.b64 	[param1], %rd11;
	.param .b32 retval0;
	call.uni (retval0), 
	vprintf, 
	(
	param0, 
	param1
	);
	ld.param.b32 	%r287, [retval0];
	} // callseq 63
	ld.shared.f64 	%fd111, [_ZZ16geneticAlgorithmP17curandStateXORWOWE15blockPopulation+472];
	st.local.f64 	[%rd12], %fd111;
	{ // callseq 64, 0
	.param .b64 param0;
	st.param.b64 	[param0], %rd14;
	.param .b64 param1;
	st.param.b64 	[param1], %rd11;
	.param .b32 retval0;
	call.uni (retval0), 
	vprintf, 
	(
	param0, 
	param1
	);
	ld.param.b32 	%r289, [retval0];
	} // callseq 64
	ld.shared.f64 	%fd112, [_ZZ16geneticAlgorithmP17curandStateXORWOWE15blockPopulation+480];
	st.local.f64 	[%rd12], %fd112;
	{ // callseq 65, 0
	.param .b64 param0;
	st.param.b64 	[param0], %rd14;
	.param .b64 param1;
	st.param.b64 	[param1], %rd11;
	.param .b32 retval0;
	call.uni (retval0), 
	vprintf, 
	(
	param0, 
	param1
	);
	ld.param.b32 	%r291, [retval0];
	} // callseq 65
	ld.shared.f64 	%fd113, [_ZZ16geneticAlgorithmP17curandStateXORWOWE15blockPopulation+488];
	st.local.f64 	[%rd12], %fd113;
	{ // callseq 66, 0
	.param .b64 param0;
	st.param.b64 	[param0], %rd14;
	.param .b64 param1;
	st.param.b64 	[param1], %rd11;
	.param .b32 retval0;
	call.uni (retval0), 
	vprintf, 
	(
	param0, 
	param1
	);
	ld.param.b32 	%r293, [retval0];
	} // callseq 66
	ld.shared.f64 	%fd114, [_ZZ16geneticAlgorithmP17curandStateXORWOWE15blockPopulation+496];
	st.local.f64 	[%rd12], %fd114;
	{ // callseq 67, 0
	.param .b64 param0;
	st.param.b64 	[param0], %rd14;
	.param .b64 param1;
	st.param.b64 	[param1], %rd11;
	.param .b32 retval0;
	call.uni (retval0), 
	vprintf, 
	(
	param0, 
	param1
	);
	ld.param.b32 	%r295, [retval0];
	} // callseq 67
	ld.shared.f64 	%fd115, [_ZZ16geneticAlgorithmP17curandStateXORWOWE15blockPopulation+504];
	st.local.f64 	[%rd12], %fd115;
	{ // callseq 68, 0
	.param .b64 param0;
	st.param.b64 	[param0], %rd14;
	.param .b64 param1;
	st.param.b64 	[param1], %rd11;
	.param .b32 retval0;
	call.uni (retval0), 
	vprintf, 
	(
	param0, 
	param1
	);
	ld.param.b32 	%r297, [retval0];
	} // callseq 68
	ld.shared.f64 	%fd116, [_ZZ16geneticAlgorithmP17curandStateXORWOWE13fitnessValues+24];
	st.local.f64 	[%rd12], %fd116;
	{ // callseq 69, 0
	.param .b64 param0;
	st.param.b64 	[param0], %rd16;
	.param .b64 param1;
	st.param.b64 	[param1], %rd11;
	.param .b32 retval0;
	call.uni (retval0), 
	vprintf, 
	(
	param0, 
	param1
	);
	ld.param.b32 	%r299, [retval0];
	} // callseq 69
$L__BB1_2:
	ret;

}


// ===== COMPILED SASS (sm_100) =====

	.target	sm_100

	.elftype	@"ET_EXEC"


//--------------------- .note.nv.tkinfo           --------------------------
	.section	.note.nv.tkinfo,"",@"SHT_NOTE"
	.sectionflags	@"SHF_NOTE_NV_TKINFO"
	.tkinfo
        /*0018*/ 	.word	0x00000002
        /*0030*/ 	.string	""
        /*0030*/ 	.string	"ptxas"
        /*0030*/ 	.string	"Cuda compilation tools, release 13.0, V13.0.88"
        /*0030*/ 	.string	"Build cuda_13.0.r13.0/compiler.36424714_0"
        /*0030*/ 	.string	"-arch sm_100 -m 64 "



//--------------------- .note.nv.cuinfo           --------------------------
	.section	.note.nv.cuinfo,"",@"SHT_NOTE"
	.sectionflags	@"SHF_NOTE_NV_CUINFO"
        /*0018*/ 	.short	0x0002
        /*001a*/ 	.short	0x0064
        /*001c*/ 	.short	0x0082
	.zero		2


//--------------------- .nv.info                  --------------------------
	.section	.nv.info,"",@"SHT_CUDA_INFO"
	.align	4


	//----- nvinfo : EIATTR_REGCOUNT
	.align		4
        /*0000*/ 	.byte	0x04, 0x2f
        /*0002*/ 	.short	(.L_14 - .L_13)
	.align		4
.L_13:
        /*0004*/ 	.word	index@(_Z17setupRandomStreamjP17curandStateXORWOW)
        /*0008*/ 	.word	0x0000001f


	//----- nvinfo : EIATTR_FRAME_SIZE
	.align		4
.L_14:
        /*000c*/ 	.byte	0x04, 0x11
        /*000e*/ 	.short	(.L_16 - .L_15)
	.align		4
.L_15:
        /*0010*/ 	.word	index@(_Z17setupRandomStreamjP17curandStateXORWOW)
        /*0014*/ 	.word	0x00000000


	//----- nvinfo : EIATTR_REGCOUNT
	.align		4
.L_16:
        /*0018*/ 	.byte	0x04, 0x2f
        /*001a*/ 	.short	(.L_18 - .L_17)
	.align		4
.L_17:
        /*001c*/ 	.word	index@(_Z16geneticAlgorithmP17curandStateXORWOW)
        /*0020*/ 	.word	0x00000020


	//----- nvinfo : EIATTR_FRAME_SIZE
	.align		4
.L_18:
        /*0024*/ 	.byte	0x04, 0x11
        /*0026*/ 	.short	(.L_20 - .L_19)
	.align		4
.L_19:
        /*0028*/ 	.word	index@(_Z16geneticAlgorithmP17curandStateXORWOW)
        /*002c*/ 	.word	0x00000008


	//----- nvinfo : EIATTR_MIN_STACK_SIZE
	.align		4
.L_20:
        /*0030*/ 	.byte	0x04, 0x12
        /*0032*/ 	.short	(.L_22 - .L_21)
	.align		4
.L_21:
        /*0034*/ 	.word	index@(_Z16geneticAlgorithmP17curandStateXORWOW)
        /*0038*/ 	.word	0x00000008


	//----- nvinfo : EIATTR_MIN_STACK_SIZE
	.align		4
.L_22:
        /*003c*/ 	.byte	0x04, 0x12
        /*003e*/ 	.short	(.L_24 - .L_23)
	.align		4
.L_23:
        /*0040*/ 	.word	index@(_Z17setupRandomStreamjP17curandStateXORWOW)
        /*0044*/ 	.word	0x00000000
.L_24:


//--------------------- .nv.compat                --------------------------
	.section	.nv.compat,"",@"SHT_CUDA_COMPAT_INFO"
	.align	4
        /*0000*/ 	.byte	0x02, 0x09, 0x00, 0x00, 0x02, 0x02, 0x01, 0x00, 0x02, 0x05, 0x05, 0x00, 0x03, 0x07, 0x01, 0x01
        /*0010*/ 	.byte	0x02, 0x03, 0x00, 0x00, 0x02, 0x06, 0x01, 0x00, 0x04, 0x0b, 0x08, 0x00, 0x01, 0x00, 0x00, 0x00
        /*0020*/ 	.byte	0x00, 0x00, 0x00, 0x00


//--------------------- .nv.info._Z16geneticAlgorithmP17curandStateXORWOW --------------------------
	.section	.nv.info._Z16geneticAlgorithmP17curandStateXORWOW,"",@"SHT_CUDA_INFO"
	.sectionflags	@""
	.align	4


	//----- nvinfo : EIATTR_CUDA_API_VERSION
	.align		4
        /*0000*/ 	.byte	0x04, 0x37
        /*0002*/ 	.short	(.L_26 - .L_25)
.L_25:
        /*0004*/ 	.word	0x00000082


	//----- nvinfo : EIATTR_KPARAM_INFO
	.align		4
.L_26:
        /*0008*/ 	.byte	0x04, 0x17
        /*000a*/ 	.short	(.L_28 - .L_27)
.L_27:
        /*000c*/ 	.word	0x00000000
        /*0010*/ 	.short	0x0000
        /*0012*/ 	.short	0x0000
        /*0014*/ 	.byte	0x00, 0xf5, 0x21, 0x00


	//----- nvinfo : EIATTR_SPARSE_MMA_MASK
	.align		4
.L_28:
        /*0018*/ 	.byte	0x03, 0x50
        /*001a*/ 	.short	0x0000


	//----- nvinfo : EIATTR_MAXREG_COUNT
	.align		4
        /*001c*/ 	.byte	0x03, 0x1b
        /*001e*/ 	.short	0x00ff


	//----- nvinfo : EIATTR_NUM_BARRIERS
	.align		4
        /*0020*/ 	.byte	0x02, 0x4c
        /*0022*/ 	.byte	0x01
	.zero		1


	//----- nvinfo : EIATTR_EXTERNS
	.align		4
        /*0024*/ 	.byte	0x04, 0x0f
        /*0026*/ 	.short	(.L_30 - .L_29)


	//   ....[0]....
	.align		4
.L_29:
        /*0028*/ 	.word	index@(vprintf)


	//----- nvinfo : EIATTR_MERCURY_ISA_VERSION
	.align		4
.L_30:
        /*002c*/ 	.byte	0x03, 0x5f
        /*002e*/ 	.short	0x0101


	//----- nvinfo : EIATTR_VRC_CTA_INIT_COUNT
	.align		4
        /*0030*/ 	.byte	0x02, 0x4a
	.zero		1
	.zero		1


	//----- nvinfo : EIATTR_SYSCALL_OFFSETS
	.align		4
        /*0034*/ 	.byte	0x04, 0x46
        /*0036*/ 	.short	(.L_32 - .L_31)


	//   ....[0]....
.L_31:
        /*0038*/ 	.word	0x00000ee0


	//   ....[1]....
        /*003c*/ 	.word	0x00000f90


	//   ....[2]....
        /*0040*/ 	.word	0x00001060


	//   ....[3]....
        /*0044*/ 	.word	0x00001130


	//   ....[4]....
        /*0048*/ 	.word	0x00001200


	//   ....[5]....
        /*004c*/ 	.word	0x000012d0


	//   ....[6]....
        /*0050*/ 	.word	0x000013a0


	//   ....[7]....
        /*0054*/ 	.word	0x00001470


	//   ....[8]....
        /*0058*/ 	.word	0x00001540


	//   ....[9]....
        /*005c*/ 	.word	0x00001610


	//   ....[10]....
        /*0060*/ 	.word	0x000016e0


	//   ....[11]....
        /*0064*/ 	.word	0x000017b0


	//   ....[12]....
        /*0068*/ 	.word	0x00001880


	//   ....[13]....
        /*006c*/ 	.word	0x00001950


	//   ....[14]....
        /*0070*/ 	.word	0x00001a20


	//   ....[15]....
        /*0074*/ 	.word	0x00001af0


	//   ....[16]....
        /*0078*/ 	.word	0x00001bc0


	//   ....[17]....
        /*007c*/ 	.word	0x00001c90


	//   ....[18]....
        /*0080*/ 	.word	0x00001d60


	//   ....[19]....
        /*0084*/ 	.word	0x00001e30


	//   ....[20]....
        /*0088*/ 	.word	0x00001f00


	//   ....[21]....
        /*008c*/ 	.word	0x00001fd0


	//   ....[22]....
        /*0090*/ 	.word	0x000020a0


	//   ....[23]....
        /*0094*/ 	.word	0x00002170


	//   ....[24]....
        /*0098*/ 	.word	0x00002240


	//   ....[25]....
        /*009c*/ 	.word	0x00002310


	//   ....[26]....
        /*00a0*/ 	.word	0x000023e0


	//   ....[27]....
        /*00a4*/ 	.word	0x000024b0


	//   ....[28]....
        /*00a8*/ 	.word	0x00002580


	//   ....[29]....
        /*00ac*/ 	.word	0x00002650


	//   ....[30]....
        /*00b0*/ 	.word	0x00002720


	//   ....[31]....
        /*00b4*/ 	.word	0x000027f0


	//   ....[32]....
        /*00b8*/ 	.word	0x000028c0


	//   ....[33]....
        /*00bc*/ 	.word	0x00002990


	//   ....[34]....
        /*00c0*/ 	.word	0x00002a60


	//   ....[35]....
        /*00c4*/ 	.word	0x00002b30


	//   ....[36]....
        /*00c8*/ 	.word	0x00002c00


	//   ....[37]....
        /*00cc*/ 	.word	0x00002cd0


	//   ....[38]....
        /*00d0*/ 	.word	0x00002da0


	//   ....[39]....
        /*00d4*/ 	.word	0x00002e70


	//   ....[40]....
        /*00d8*/ 	.word	0x00002f40


	//   ....[41]....
        /*00dc*/ 	.word	0x00003010


	//   ....[42]....
        /*00e0*/ 	.word	0x000030e0


	//   ....[43]....
        /*00e4*/ 	.word	0x000031b0


	//   ....[44]....
        /*00e8*/ 	.word	0x00003280


	//   ....[45]....
        /*00ec*/ 	.word	0x00003350


	//   ....[46]....
        /*00f0*/ 	.word	0x00003420


	//   ....[47]....
        /*00f4*/ 	.word	0x000034f0


	//   ....[48]....
        /*00f8*/ 	.word	0x000035c0


	//   ....[49]....
        /*00fc*/ 	.word	0x00003690


	//   ....[50]....
        /*0100*/ 	.word	0x00003760


	//   ....[51]....
        /*0104*/ 	.word	0x00003830


	//   ....[52]....
        /*0108*/ 	.word	0x00003900


	//   ....[53]....
        /*010c*/ 	.word	0x000039d0


	//   ....[54]....
        /*0110*/ 	.word	0x00003aa0


	//   ....[55]....
        /*0114*/ 	.word	0x00003b70


	//   ....[56]....
        /*0118*/ 	.word	0x00003c40


	//   ....[57]....
        /*011c*/ 	.word	0x00003d10


	//   ....[58]....
        /*0120*/ 	.word	0x00003de0


	//   ....[59]....
        /*0124*/ 	.word	0x00003eb0


	//   ....[60]....
        /*0128*/ 	.word	0x00003f80


	//   ....[61]....
        /*012c*/ 	.word	0x00004050


	//   ....[62]....
        /*0130*/ 	.word	0x00004120


	//   ....[63]....
        /*0134*/ 	.word	0x000041f0


	//   ....[64]....
        /*0138*/ 	.word	0x000042c0


	//   ....[65]....
        /*013c*/ 	.word	0x00004390


	//   ....[66]....
        /*0140*/ 	.word	0x00004460


	//   ....[67]....
        /*0144*/ 	.word	0x00004530


	//   ....[68]....
        /*0148*/ 	.word	0x00004600


	//   ....[69]....
        /*014c*/ 	.word	0x000046d0


	//----- nvinfo : EIATTR_EXIT_INSTR_OFFSETS
	.align		4
.L_32:
        /*0150*/ 	.byte	0x04, 0x1c
        /*0152*/ 	.short	(.L_34 - .L_33)


	//   ....[0]....
.L_33:
        /*0154*/ 	.word	0x00000f20


	//   ....[1]....
        /*0158*/ 	.word	0x000046e0


	//----- nvinfo : EIATTR_CRS_STACK_SIZE
	.align		4
.L_34:
        /*015c*/ 	.byte	0x04, 0x1e
        /*015e*/ 	.short	(.L_36 - .L_35)
.L_35:
        /*0160*/ 	.word	0x00000000


	//----- nvinfo : EIATTR_CBANK_PARAM_SIZE
	.align		4
.L_36:
        /*0164*/ 	.byte	0x03, 0x19
        /*0166*/ 	.short	0x0008


	//----- nvinfo : EIATTR_PARAM_CBANK
	.align		4
        /*0168*/ 	.byte	0x04, 0x0a
        /*016a*/ 	.short	(.L_38 - .L_37)
	.align		4
.L_37:
        /*016c*/ 	.word	index@(.nv.constant0._Z16geneticAlgorithmP17curandStateXORWOW)
        /*0170*/ 	.short	0x0380
        /*0172*/ 	.short	0x0008


	//----- nvinfo : EIATTR_SW_WAR
	.align		4
.L_38:
        /*0174*/ 	.byte	0x04, 0x36
        /*0176*/ 	.short	(.L_40 - .L_39)
.L_39:
        /*0178*/ 	.word	0x00000008
.L_40:


//--------------------- .nv.info._Z17setupRandomStreamjP17curandStateXORWOW --------------------------
	.section	.nv.info._Z17setupRandomStreamjP17curandStateXORWOW,"",@"SHT_CUDA_INFO"
	.sectionflags	@""
	.align	4


	//----- nvinfo : EIATTR_CUDA_API_VERSION
	.align		4
        /*0000*/ 	.byte	0x04, 0x37
        /*0002*/ 	.short	(.L_42 - .L_41)
.L_41:
        /*0004*/ 	.word	0x00000082


	//----- nvinfo : EIATTR_KPARAM_INFO
	.align		4
.L_42:
        /*0008*/ 	.byte	0x04, 0x17
        /*000a*/ 	.short	(.L_44 - .L_43)
.L_43:
        /*000c*/ 	.word	0x00000000
        /*0010*/ 	.short	0x0001
        /*0012*/ 	.short	0x0008
        /*0014*/ 	.byte	0x00, 0xf5, 0x21, 0x00


	//----- nvinfo : EIATTR_KPARAM_INFO
	.align		4
.L_44:
        /*0018*/ 	.byte	0x04, 0x17
        /*001a*/ 	.short	(.L_46 - .L_45)
.L_45:
        /*001c*/ 	.word	0x00000000
        /*0020*/ 	.short	0x0000
        /*0022*/ 	.short	0x0000
        /*0024*/ 	.byte	0x00, 0xf0, 0x11, 0x00


	//----- nvinfo : EIATTR_SPARSE_MMA_MASK
	.align		4
.L_46:
        /*0028*/ 	.byte	0x03, 0x50
        /*002a*/ 	.short	0x0000


	//----- nvinfo : EIATTR_MAXREG_COUNT
	.align		4
        /*002c*/ 	.byte	0x03, 0x1b
        /*002e*/ 	.short	0x00ff


	//----- nvinfo : EIATTR_MERCURY_ISA_VERSION
	.align		4
        /*0030*/ 	.byte	0x03, 0x5f
        /*0032*/ 	.short	0x0101


	//----- nvinfo : EIATTR_VRC_CTA_INIT_COUNT
	.align		4
        /*0034*/ 	.byte	0x02, 0x4a
	.zero		1
	.zero		1


	//----- nvinfo : EIATTR_EXIT_INSTR_OFFSETS
	.align		4
        /*0038*/ 	.byte	0x04, 0x1c
        /*003a*/ 	.short	(.L_48 - .L_47)


	//   ....[0]....
.L_47:
        /*003c*/ 	.word	0x00000eb0


	//----- nvinfo : EIATTR_CRS_STACK_SIZE
	.align		4
.L_48:
        /*0040*/ 	.byte	0x04, 0x1e
        /*0042*/ 	.short	(.L_50 - .L_49)
.L_49:
        /*0044*/ 	.word	0x00000000


	//----- nvinfo : EIATTR_CBANK_PARAM_SIZE
	.align		4
.L_50:
        /*0048*/ 	.byte	0x03, 0x19
        /*004a*/ 	.short	0x0010


	//----- nvinfo : EIATTR_PARAM_CBANK
	.align		4
        /*004c*/ 	.byte	0x04, 0x0a
        /*004e*/ 	.short	(.L_52 - .L_51)
	.align		4
.L_51:
        /*0050*/ 	.word	index@(.nv.constant0._Z17setupRandomStreamjP17curandStateXORWOW)
        /*0054*/ 	.short	0x0380
        /*0056*/ 	.short	0x0010


	//----- nvinfo : EIATTR_SW_WAR
	.align		4
.L_52:
        /*0058*/ 	.byte	0x04, 0x36
        /*005a*/ 	.short	(.L_54 - .L_53)
.L_53:
        /*005c*/ 	.word	0x00000008
.L_54:


//--------------------- .nv.callgraph             --------------------------
	.section	.nv.callgraph,"",@"SHT_CUDA_CALLGRAPH"
	.align	4
	.sectionentsize	8
	.align		4
        /*0000*/ 	.word	0x00000000
	.align		4
        /*0004*/ 	.word	0xffffffff
	.align		4
        /*0008*/ 	.word	index@(_Z16geneticAlgorithmP17curandStateXORWOW)
	.align		4
        /*000c*/ 	.word	index@(vprintf)
	.align		4
        /*0010*/ 	.word	0x00000000
	.align		4
        /*0014*/ 	.word	0xfffffffe
	.align		4
        /*0018*/ 	.word	0x00000000
	.align		4
        /*001c*/ 	.word	0xfffffffd
	.align		4
        /*0020*/ 	.word	0x00000000
	.align		4
        /*0024*/ 	.word	0xfffffffc


//--------------------- .nv.constant4             --------------------------
	.section	.nv.constant4,"a",@progbits
	.align	8
	.align		8
.nv.constant4:
        /*0000*/ 	.dword	vprintf
	.align		8
        /*0008*/ 	.dword	precalc_xorwow_matrix
	.align		8
        /*0010*/ 	.dword	precalc_xorwow_offset_matrix
	.align		8
        /*0018*/ 	.dword	mrg32k3aM1
	.align		8
        /*0020*/ 	.dword	mrg32k3aM2
	.align		8
        /*0028*/ 	.dword	mrg32k3aM1SubSeq
	.align		8
        /*0030*/ 	.dword	mrg32k3aM2SubSeq
	.align		8
        /*0038*/ 	.dword	mrg32k3aM1Seq
	.align		8
        /*0040*/ 	.dword	mrg32k3aM2Seq
	.align		8
        /*0048*/ 	.dword	$str
	.align		8
        /*0050*/ 	.dword	$str$1
	.align		8
        /*0058*/ 	.dword	$str$2
	.align		8
        /*0060*/ 	.dword	$str$3


//--------------------- .nv.constant3             --------------------------
	.section	.nv.constant3,"a",@progbits
	.align	8
.nv.constant3:
	.type		__cr_lgamma_table,@object
	.size		__cr_lgamma_table,(.L_8 - __cr_lgamma_table)
__cr_lgamma_table:
        /*0000*/ 	.byte	0x00, 0x00, 0x00, 0x00, 0x00, 0x00, 0x00, 0x00, 0x00, 0x00, 0x00, 0x00, 0x00, 0x00, 0x00, 0x00
        /*0010*/ 	.byte	0xef, 0x39, 0xfa, 0xfe, 0x42, 0x2e, 0xe6, 0x3f, 0x02, 0x20, 0x2a, 0xfa, 0x0b, 0xab, 0xfc, 0x3f
        /*0020*/ 	.byte	0xf9, 0x2c, 0x92, 0x7c, 0xa7, 0x6c, 0x09, 0x40, 0xc9, 0x79, 0x44, 0x3c, 0x64, 0x26, 0x13, 0x40
        /*0030*/ 	.byte	0xca, 0x01, 0xcf, 0x3a, 0x27, 0x51, 0x1a, 0x40, 0x30, 0xcc, 0x2d, 0xf3, 0xe1, 0x0c, 0x21, 0x40
        /*0040*/ 	.byte	0x0d, 0xb7, 0xfc, 0x82, 0x8e, 0x35, 0x25, 0x40
.L_8:


//--------------------- .text._Z16geneticAlgorithmP17curandStateXORWOW --------------------------
	.section	.text._Z16geneticAlgorithmP17curandStateXORWOW,"ax",@progbits
	.align	128
        .global         _Z16geneticAlgorithmP17curandStateXORWOW
        .type           _Z16geneticAlgorithmP17curandStateXORWOW,@function
        .size           _Z16geneticAlgorithmP17curandStateXORWOW,(.L_x_80 - _Z16geneticAlgorithmP17curandStateXORWOW)
        .other          _Z16geneticAlgorithmP17curandStateXORWOW,@"STO_CUDA_ENTRY STV_DEFAULT"
_Z16geneticAlgorithmP17curandStateXORWOW:
.text._Z16geneticAlgorithmP17curandStateXORWOW:
[----:B------:R-:W0:Y:S01]  /*0000*/  LDC R1, c[0x0][0x37c] ;  /* 0x0000df00ff017b82 */ /* 0x000e220000000800 */
[----:B------:R-:W1:Y:S07]  /*0010*/  S2R R9, SR_TID.X ;  /* 0x0000000000097919 */ /* 0x000e6e0000002100 */
[----:B------:R-:W2:Y:S01]  /*0020*/  LDC.64 R10, c[0x0][0x380] ;  /* 0x0000e000ff0a7b82 */ /* 0x000ea20000000a00 */
[----:B------:R-:W3:Y:S01]  /*0030*/  LDCU UR6, c[0x0][0x2fc] ;  /* 0x00005f80ff0677ac */ /* 0x000ee20008000800 */
[----:B0-----:R-:W-:Y:S01]  /*0040*/  VIADD R1, R1, 0xfffffff8 ;  /* 0xfffffff801017836 */ /* 0x001fe20000000000 */
[----:B------:R-:W1:Y:S01]  /*0050*/  S2R R16, SR_CTAID.X ;  /* 0x0000000000107919 */ /* 0x000e620000002500 */
[----:B------:R-:W1:Y:S01]  /*0060*/  LDCU UR7, c[0x0][0x360] ;  /* 0x00006c00ff0777ac */ /* 0x000e620008000800 */
[----:B------:R-:W0:Y:S01]  /*0070*/  LDCU.64 UR4, c[0x0][0x358] ;  /* 0x00006b00ff0477ac */ /* 0x000e220008000a00 */
[----:B------:R-:W-:Y:S01]  /*0080*/  IMAD.MOV.U32 R22, RZ, RZ, 0x0 ;  /* 0x00000000ff167424 */ /* 0x000fe200078e00ff */
[----:B------:R-:W-:Y:S01]  /*0090*/  MOV R23, 0x40000000 ;  /* 0x4000000000177802 */ /* 0x000fe20000000f00 */
[----:B------:R-:W4:Y:S01]  /*00a0*/  LDCU.64 UR8, c[0x4][0x48] ;  /* 0x01000900ff0877ac */ /* 0x000f220008000a00 */
[----:B-1----:R-:W-:-:S04]  /*00b0*/  IMAD R3, R16, UR7, R9 ;  /* 0x0000000710037c24 */ /* 0x002fc8000f8e0209 */
[----:B--2---:R-:W-:-:S05]  /*00c0*/  IMAD.WIDE R10, R3, 0x30, R10 ;  /* 0x00000030030a7825 */ /* 0x004fca00078e020a */
[----:B0-----:R-:W2:Y:S04]  /*00d0*/  LDG.E.64 R2, desc[UR4][R10.64] ;  /* 0x000000040a027981 */ /* 0x001ea8000c1e1b00 */
[----:B------:R-:W5:Y:S04]  /*00e0*/  LDG.E.64 R4, desc[UR4][R10.64+0x10] ;  /* 0x000010040a047981 */ /* 0x000f68000c1e1b00 */
[----:B------:R-:W3:Y:S01]  /*00f0*/  LDG.E.64 R6, desc[UR4][R10.64+0x8] ;  /* 0x000008040a067981 */ /* 0x000ee2000c1e1b00 */
[----:B------:R-:W0:Y:S01]  /*0100*/  S2UR UR5, SR_CgaCtaId ;  /* 0x00000000000579c3 */ /* 0x000e220000008800 */
[----:B------:R-:W-:-:S02]  /*0110*/  UMOV UR4, 0x400 ;  /* 0x0000040000047882 */ /* 0x000fc40000000000 */
[----:B0-----:R-:W-:Y:S01]  /*0120*/  ULEA UR4, UR5, UR4, 0x18 ;  /* 0x0000000405047291 */ /* 0x001fe2000f8ec0ff */
[----:B--2---:R-:W-:-:S04]  /*0130*/  SHF.R.U32.HI R0, RZ, 0x2, R3 ;  /* 0x00000002ff007819 */ /* 0x004fc80000011603 */
[----:B------:R-:W-:Y:S01]  /*0140*/  LOP3.LUT R0, R0, R3, RZ, 0x3c, !PT ;  /* 0x0000000300007212 */ /* 0x000fe200078e3cff */
[----:B-----5:R-:W-:Y:S01]  /*0150*/  IMAD.SHL.U32 R8, R5, 0x10, RZ ;  /* 0x0000001005087824 */ /* 0x020fe200078e00ff */
[----:B---3--:R-:W-:-:S03]  /*0160*/  SHF.R.U32.HI R13, RZ, 0x2, R6 ;  /* 0x00000002ff0d7819 */ /* 0x008fc60000011606 */
[----:B------:R-:W-:Y:S01]  /*0170*/  IMAD.SHL.U32 R3, R0, 0x2, RZ ;  /* 0x0000000200037824 */ /* 0x000fe200078e00ff */
[----:B------:R-:W-:-:S04]  /*0180*/  LOP3.LUT R6, R13, R6, RZ, 0x3c, !PT ;  /* 0x000000060d067212 */ /* 0x000fc800078e3cff */
[----:B------:R-:W-:Y:S02]  /*0190*/  LOP3.LUT R3, R5, R8, R3, 0x96, !PT ;  /* 0x0000000805037212 */ /* 0x000fe400078e9603 */
[----:B------:R-:W-:Y:S02]  /*01a0*/  SHF.R.U32.HI R8, RZ, 0x2, R7 ;  /* 0x00000002ff087819 */ /* 0x000fe40000011607 */
[----:B------:R-:W-:Y:S02]  /*01b0*/  LOP3.LUT R13, R3, R0, RZ, 0x3c, !PT ;  /* 0x00000000030d7212 */ /* 0x000fe400078e3cff */
[----:B------:R-:W-:Y:S02]  /*01c0*/  SHF.L.U32 R3, R6, 0x1, RZ ;  /* 0x0000000106037819 */ /* 0x000fe400000006ff */
[----:B------:R-:W-:Y:S01]  /*01d0*/  LOP3.LUT R8, R8, R7, RZ, 0x3c, !PT ;  /* 0x0000000708087212 */ /* 0x000fe200078e3cff */
[----:B------:R-:W-:Y:S01]  /*01e0*/  IMAD.SHL.U32 R0, R13, 0x10, RZ ;  /* 0x000000100d007824 */ /* 0x000fe200078e00ff */
[----:B------:R-:W-:-:S04]  /*01f0*/  SHF.R.U32.HI R7, RZ, 0x2, R4 ;  /* 0x00000002ff077819 */ /* 0x000fc80000011604 */
[----:B------:R-:W-:Y:S02]  /*0200*/  LOP3.LUT R3, R13, R0, R3, 0x96, !PT ;  /* 0x000000000d037212 */ /* 0x000fe400078e9603 */
[----:B------:R-:W-:Y:S02]  /*0210*/  LOP3.LUT R7, R7, R4, RZ, 0x3c, !PT ;  /* 0x0000000407077212 */ /* 0x000fe400078e3cff */
[----:B------:R-:W-:Y:S01]  /*0220*/  LOP3.LUT R11, R3, R6, RZ, 0x3c, !PT ;  /* 0x00000006030b7212 */ /* 0x000fe200078e3cff */
[----:B------:R-:W-:Y:S01]  /*0230*/  IMAD.SHL.U32 R3, R8, 0x2, RZ ;  /* 0x0000000208037824 */ /* 0x000fe200078e00ff */
[----:B------:R-:W-:Y:S02]  /*0240*/  SHF.L.U32 R4, R7, 0x1, RZ ;  /* 0x0000000107047819 */ /* 0x000fe400000006ff */
[----:B------:R-:W-:Y:S01]  /*0250*/  SHF.R.U32.HI R6, RZ, 0x2, R5 ;  /* 0x00000002ff067819 */ /* 0x000fe20000011605 */
[----:B------:R-:W-:Y:S01]  /*0260*/  IMAD.SHL.U32 R0, R11, 0x10, RZ ;  /* 0x000000100b007824 */ /* 0x000fe200078e00ff */
[----:B------:R-:W-:-:S02]  /*0270*/  SHF.R.U32.HI R12, RZ, 0x2, R11 ;  /* 0x00000002ff0c7819 */ /* 0x000fc4000001160b */
[----:B------:R-:W-:Y:S02]  /*0280*/  LOP3.LUT R6, R6, R5, RZ, 0x3c, !PT ;  /* 0x0000000506067212 */ /* 0x000fe400078e3cff */
[----:B------:R-:W-:Y:S02]  /*0290*/  LOP3.LUT R3, R11, R0, R3, 0x96, !PT ;  /* 0x000000000b037212 */ /* 0x000fe400078e9603 */
[----:B------:R-:W-:Y:S02]  /*02a0*/  LOP3.LUT R12, R12, R11, RZ, 0x3c, !PT ;  /* 0x0000000b0c0c7212 */ /* 0x000fe400078e3cff */
[----:B------:R-:W-:-:S04]  /*02b0*/  LOP3.LUT R3, R3, R8, RZ, 0x3c, !PT ;  /* 0x0000000803037212 */ /* 0x000fc800078e3cff */
[----:B------:R-:W-:Y:S01]  /*02c0*/  SHF.R.U32.HI R14, RZ, 0x2, R3 ;  /* 0x00000002ff0e7819 */ /* 0x000fe20000011603 */
[----:B------:R-:W-:-:S05]  /*02d0*/  IMAD.SHL.U32 R0, R3, 0x10, RZ ;  /* 0x0000001003007824 */ /* 0x000fca00078e00ff */
[----:B------:R-:W-:Y:S02]  /*02e0*/  LOP3.LUT R0, R3, R0, R4, 0x96, !PT ;  /* 0x0000000003007212 */ /* 0x000fe400078e9604 */
[----:B------:R-:W-:Y:S02]  /*02f0*/  IADD3 R4, PT, PT, R2, 0x587c5, R13 ;  /* 0x000587c502047810 */ /* 0x000fe40007ffe00d */
[----:B------:R-:W-:Y:S01]  /*0300*/  LOP3.LUT R17, R0, R7, RZ, 0x3c, !PT ;  /* 0x0000000700117212 */ /* 0x000fe200078e3cff */
[----:B------:R-:W-:Y:S02]  /*0310*/  IMAD.SHL.U32 R7, R6, 0x2, RZ ;  /* 0x0000000206077824 */ /* 0x000fe400078e00ff */
[----:B------:R-:W-:Y:S01]  /*0320*/  HFMA2 R0, -RZ, RZ, 0.1171875, 0 ;  /* 0x2f800000ff007431 */ /* 0x000fe200000001ff */
[----:B------:R-:W-:Y:S01]  /*0330*/  I2FP.F32.U32 R5, R4 ;  /* 0x0000000400057245 */ /* 0x000fe20000201000 */
[----:B------:R-:W-:Y:S01]  /*0340*/  IMAD.SHL.U32 R8, R17, 0x10, RZ ;  /* 0x0000001011087824 */ /* 0x000fe200078e00ff */
[----:B------:R-:W-:-:S02]  /*0350*/  IADD3 R4, PT, PT, R2, 0xb0f8a, R11 ;  /* 0x000b0f8a02047810 */ /* 0x000fc40007ffe00b */
[----:B------:R-:W-:Y:S02]  /*0360*/  SHF.R.U32.HI R18, RZ, 0x2, R17 ;  /* 0x00000002ff127819 */ /* 0x000fe40000011611 */
[----:B------:R-:W-:Y:S02]  /*0370*/  LOP3.LUT R7, R17, R8, R7, 0x96, !PT ;  /* 0x0000000811077212 */ /* 0x000fe400078e9607 */
[----:B------:R-:W-:Y:S01]  /*0380*/  SHF.R.U32.HI R8, RZ, 0x2, R13 ;  /* 0x00000002ff087819 */ /* 0x000fe2000001160d */
[----:B------:R-:W-:Y:S01]  /*0390*/  FFMA R5, R5, R0, 1.1641532182693481445e-10 ;  /* 0x2f00000005057423 */ /* 0x000fe20000000000 */
[----:B------:R-:W-:Y:S02]  /*03a0*/  LOP3.LUT R15, R7, R6, RZ, 0x3c, !PT ;  /* 0x00000006070f7212 */ /* 0x000fe400078e3cff */
[----:B------:R-:W-:Y:S02]  /*03b0*/  LOP3.LUT R8, R8, R13, RZ, 0x3c, !PT ;  /* 0x0000000d08087212 */ /* 0x000fe400078e3cff */
[----:B------:R-:W-:Y:S01]  /*03c0*/  I2FP.F32.U32 R7, R4 ;  /* 0x0000000400077245 */ /* 0x000fe20000201000 */
[----:B------:R-:W-:Y:S01]  /*03d0*/  IMAD.SHL.U32 R6, R15, 0x10, RZ ;  /* 0x000000100f067824 */ /* 0x000fe200078e00ff */
[----:B------:R-:W0:Y:S01]  /*03e0*/  F2F.F64.F32 R4, R5 ;  /* 0x0000000500047310 */ /* 0x000e220000201800 */
[----:B------:R-:W-:Y:S01]  /*03f0*/  IMAD.SHL.U32 R10, R8, 0x2, RZ ;  /* 0x00000002080a7824 */ /* 0x000fe200078e00ff */
[----:B------:R-:W-:Y:S01]  /*0400*/  LOP3.LUT R25, R18, R17, RZ, 0x3c, !PT ;  /* 0x0000001112197212 */ /* 0x000fe200078e3cff */
[----:B------:R-:W-:-:S03]  /*0410*/  FFMA R7, R7, R0, 1.1641532182693481445e-10 ;  /* 0x2f00000007077423 */ /* 0x000fc60000000000 */
[----:B------:R-:W-:Y:S01]  /*0420*/  LOP3.LUT R13, R15, R6, R10, 0x96, !PT ;  /* 0x000000060f0d7212 */ /* 0x000fe200078e960a */
[----:B------:R-:W-:Y:S02]  /*0430*/  IMAD.SHL.U32 R10, R12, 0x2, RZ ;  /* 0x000000020c0a7824 */ /* 0x000fe400078e00ff */
[----:B------:R-:W1:Y:S01]  /*0440*/  F2F.F64.F32 R6, R7 ;  /* 0x0000000700067310 */ /* 0x000e620000201800 */
[----:B------:R-:W-:-:S04]  /*0450*/  LOP3.LUT R11, R13, R8, RZ, 0x3c, !PT ;  /* 0x000000080d0b7212 */ /* 0x000fc800078e3cff */
[----:B------:R-:W-:Y:S01]  /*0460*/  SHF.R.U32.HI R24, RZ, 0x2, R11 ;  /* 0x00000002ff187819 */ /* 0x000fe2000001160b */
[----:B------:R-:W-:Y:S01]  /*0470*/  IMAD.SHL.U32 R8, R11, 0x10, RZ ;  /* 0x000000100b087824 */ /* 0x000fe200078e00ff */
[----:B0-----:R-:W-:-:S04]  /*0480*/  DFMA R4, R4, R22, -1 ;  /* 0xbff000000404742b */ /* 0x001fc80000000016 */
[----:B------:R-:W-:Y:S02]  /*0490*/  LOP3.LUT R19, R11, R8, R10, 0x96, !PT ;  /* 0x000000080b137212 */ /* 0x000fe400078e960a */
[----:B------:R-:W-:Y:S02]  /*04a0*/  LOP3.LUT R8, R14, R3, RZ, 0x3c, !PT ;  /* 0x000000030e087212 */ /* 0x000fe400078e3cff */
[----:B------:R-:W-:Y:S01]  /*04b0*/  IADD3 R10, PT, PT, R2, 0x10974f, R3 ;  /* 0x0010974f020a7810 */ /* 0x000fe20007ffe003 */
[----:B-1----:R-:W-:Y:S01]  /*04c0*/  DFMA R6, R6, R22, -1 ;  /* 0xbff000000606742b */ /* 0x002fe20000000016 */
[----:B------:R-:W-:Y:S01]  /*04d0*/  LOP3.LUT R19, R19, R12, RZ, 0x3c, !PT ;  /* 0x0000000c13137212 */ /* 0x000fe200078e3cff */
[----:B------:R-:W-:Y:S01]  /*04e0*/  IMAD.SHL.U32 R14, R8, 0x2, RZ ;  /* 0x00000002080e7824 */ /* 0x000fe200078e00ff */
[----:B------:R-:W-:Y:S01]  /*04f0*/  LEA R3, R9, UR4, 0x7 ;  /* 0x0000000409037c11 */ /* 0x000fe2000f8e38ff */
[----:B------:R-:W-:Y:S01]  /*0500*/  UMOV UR4, 0x400 ;  /* 0x0000040000047882 */ /* 0x000fe20000000000 */
[----:B------:R-:W-:Y:S01]  /*0510*/  I2FP.F32.U32 R9, R10 ;  /* 0x0000000a00097245 */ /* 0x000fe20000201000 */
[----:B------:R-:W-:Y:S01]  /*0520*/  UIADD3 UR4, UPT, UPT, UR4, 0x200, URZ ;  /* 0x0000020004047890 */ /* 0x000fe2000fffe0ff */
[----:B------:R-:W-:Y:S01]  /*0530*/  SHF.L.U32 R10, R19, 0x4, RZ ;  /* 0x00000004130a7819 */ /* 0x000fe200000006ff */
[----:B------:R-:W-:Y:S01]  /*0540*/  DMUL R12, R6, R6 ;  /* 0x00000006060c7228 */ /* 0x000fe20000000000 */
[----:B------:R0:W-:Y:S01]  /*0550*/  STS.128 [R3], R4 ;  /* 0x0000000403007388 */ /* 0x0001e20000000c00 */
[----:B------:R-:W-:Y:S01]  /*0560*/  FFMA R9, R9, R0, 1.1641532182693481445e-10 ;  /* 0x2f00000009097423 */ /* 0x000fe20000000000 */
[----:B------:R-:W-:Y:S01]  /*0570*/  LOP3.LUT R21, R19, R10, R14, 0x96, !PT ;  /* 0x0000000a13157212 */ /* 0x000fe200078e960e */
[----:B------:R-:W-:Y:S01]  /*0580*/  ULEA UR4, UR5, UR4, 0x18 ;  /* 0x0000000405047291 */ /* 0x000fe2000f8ec0ff */
[----:B------:R-:W-:Y:S01]  /*0590*/  IADD3 R10, PT, PT, R2, 0x161f14, R17 ;  /* 0x00161f14020a7810 */ /* 0x000fe20007ffe011 */
[----:B------:R-:W1:Y:S01]  /*05a0*/  LDCU UR5, c[0x0][0x2f8] ;  /* 0x00005f00ff0577ac */ /* 0x000e620008000800 */
[----:B------:R-:W-:Y:S01]  /*05b0*/  LOP3.LUT R17, R21, R8, RZ, 0x3c, !PT ;  /* 0x0000000815117212 */ /* 0x000fe200078e3cff */
[----:B------:R-:W-:Y:S01]  /*05c0*/  DFMA R12, R4, R4, R12 ;  /* 0x00000004040c722b */ /* 0x000fe2000000000c */
[----:B------:R-:W-:Y:S01]  /*05d0*/  I2FP.F32.U32 R21, R10 ;  /* 0x0000000a00157245 */ /* 0x000fe20000201000 */
[----:B------:R-:W2:Y:S01]  /*05e0*/  F2F.F64.F32 R8, R9 ;  /* 0x0000000900087310 */ /* 0x000ea20000201800 */
[----:B------:R-:W-:Y:S01]  /*05f0*/  SHF.R.U32.HI R14, RZ, 0x2, R15 ;  /* 0x00000002ff0e7819 */ /* 0x000fe2000001160f */
[----:B------:R-:W-:-:S02]  /*0600*/  IMAD.SHL.U32 R10, R17, 0x10, RZ ;  /* 0x00000010110a7824 */ /* 0x000fc400078e00ff */
[----:B0-----:R-:W-:Y:S02]  /*0610*/  IMAD.SHL.U32 R5, R25, 0x2, RZ ;  /* 0x0000000219057824 */ /* 0x001fe400078e00ff */
[----:B------:R-:W-:Y:S01]  /*0620*/  FFMA R6, R21, R0, 1.1641532182693481445e-10 ;  /* 0x2f00000015067423 */ /* 0x000fe20000000000 */
[----:B------:R-:W-:Y:S02]  /*0630*/  LOP3.LUT R21, R14, R15, RZ, 0x3c, !PT ;  /* 0x0000000f0e157212 */ /* 0x000fe400078e3cff */
[----:B------:R-:W-:Y:S02]  /*0640*/  IADD3 R4, PT, PT, R2, 0x1ba6d9, R15 ;  /* 0x001ba6d902047810 */ /* 0x000fe40007ffe00f */
[----:B------:R-:W-:Y:S01]  /*0650*/  LOP3.LUT R10, R17, R10, R5, 0x96, !PT ;  /* 0x0000000a110a7212 */ /* 0x000fe200078e9605 */
[----:B------:R-:W-:Y:S01]  /*0660*/  IMAD.SHL.U32 R20, R21, 0x2, RZ ;  /* 0x0000000215147824 */ /* 0x000fe200078e00ff */
[----:B------:R-:W-:Y:S01]  /*0670*/  I2FP.F32.U32 R5, R4 ;  /* 0x0000000400057245 */ /* 0x000fe20000201000 */
[----:B------:R-:W0:Y:S01]  /*0680*/  F2F.F64.F32 R6, R6 ;  /* 0x0000000600067310 */ /* 0x000e220000201800 */
[----:B------:R-:W-:-:S02]  /*0690*/  LOP3.LUT R25, R10, R25, RZ, 0x3c, !PT ;  /* 0x000000190a197212 */ /* 0x000fc400078e3cff */
[----:B------:R-:W-:Y:S01]  /*06a0*/  IADD3 R10, PT, PT, R2, 0x212e9e, R11 ;  /* 0x00212e9e020a7810 */ /* 0x000fe20007ffe00b */
[----:B------:R-:W-:Y:S01]  /*06b0*/  FFMA R14, R5, R0, 1.1641532182693481445e-10 ;  /* 0x2f000000050e7423 */ /* 0x000fe20000000000 */
[C---:B------:R-:W-:Y:S01]  /*06c0*/  SHF.L.U32 R18, R25.reuse, 0x4, RZ ;  /* 0x0000000419127819 */ /* 0x040fe200000006ff */
[----:B--2---:R-:W-:Y:S01]  /*06d0*/  DFMA R4, R8, R22, -1 ;  /* 0xbff000000804742b */ /* 0x004fe20000000016 */
[----:B------:R-:W-:Y:S01]  /*06e0*/  I2FP.F32.U32 R15, R10 ;  /* 0x0000000a000f7245 */ /* 0x000fe20000201000 */
[----:B------:R2:W3:Y:S01]  /*06f0*/  F2F.F64.F32 R8, R14 ;  /* 0x0000000e00087310 */ /* 0x0004e20000201800 */
[----:B------:R-:W-:Y:S02]  /*0700*/  LOP3.LUT R18, R25, R18, R20, 0x96, !PT ;  /* 0x0000001219127212 */ /* 0x000fe400078e9614 */
[----:B------:R-:W-:Y:S01]  /*0710*/  SHF.R.U32.HI R20, RZ, 0x2, R19 ;  /* 0x00000002ff147819 */ /* 0x000fe20000011613 */
[----:B------:R-:W-:Y:S01]  /*0720*/  FFMA R10, R15, R0, 1.1641532182693481445e-10 ;  /* 0x2f0000000f0a7423 */ /* 0x000fe20000000000 */
[----:B------:R-:W-:Y:S01]  /*0730*/  LOP3.LUT R15, R24, R11, RZ, 0x3c, !PT ;  /* 0x0000000b180f7212 */ /* 0x000fe200078e3cff */
[----:B------:R-:W-:Y:S01]  /*0740*/  DFMA R12, R4, R4, R12 ;  /* 0x00000004040c722b */ /* 0x000fe2000000000c */
[----:B------:R-:W-:Y:S01]  /*0750*/  LOP3.LUT R21, R18, R21, RZ, 0x3c, !PT ;  /* 0x0000001512157212 */ /* 0x000fe200078e3cff */
[-C--:B0-----:R-:W-:Y:S01]  /*0760*/  DFMA R6, R6, R22.reuse, -1 ;  /* 0xbff000000606742b */ /* 0x081fe20000000016 */
[----:B------:R-:W-:Y:S01]  /*0770*/  SHF.R.U32.HI R24, RZ, 0x2, R17 ;  /* 0x00000002ff187819 */ /* 0x000fe20000011611 */
[----:B------:R-:W-:Y:S01]  /*0780*/  IMAD.SHL.U32 R18, R15, 0x2, RZ ;  /* 0x000000020f127824 */ /* 0x000fe200078e00ff */
[----:B------:R-:W0:Y:S01]  /*0790*/  F2F.F64.F32 R10, R10 ;  /* 0x0000000a000a7310 */ /* 0x000e220000201800 */
[----:B--2---:R-:W-:Y:S01]  /*07a0*/  IMAD.SHL.U32 R14, R21, 0x10, RZ ;  /* 0x00000010150e7824 */ /* 0x004fe200078e00ff */
[----:B---3--:R-:W-:-:S02]  /*07b0*/  DFMA R8, R8, R22, -1 ;  /* 0xbff000000808742b */ /* 0x008fc40000000016 */
[----:B------:R2:W-:Y:S02]  /*07c0*/  STS.128 [R3+0x10], R4 ;  /* 0x0000100403007388 */ /* 0x0005e40000000c00 */
[----:B------:R-:W-:Y:S01]  /*07d0*/  LOP3.LUT R18, R21, R14, R18, 0x96, !PT ;  /* 0x0000000e15127212 */ /* 0x000fe200078e9612 */
[----:B------:R-:W-:Y:S01]  /*07e0*/  DFMA R12, R6, R6, R12 ;  /* 0x00000006060c722b */ /* 0x000fe2000000000c */
[----:B------:R-:W-:Y:S02]  /*07f0*/  LOP3.LUT R14, R20, R19, RZ, 0x3c, !PT ;  /* 0x00000013140e7212 */ /* 0x000fe400078e3cff */
[----:B------:R-:W-:-:S03]  /*0800*/  LOP3.LUT R15, R18, R15, RZ, 0x3c, !PT ;  /* 0x0000000f120f7212 */ /* 0x000fc600078e3cff */
[----:B------:R-:W-:Y:S01]  /*0810*/  IMAD.SHL.U32 R20, R14, 0x2, RZ ;  /* 0x000000020e147824 */ /* 0x000fe200078e00ff */
[C---:B------:R-:W-:Y:S01]  /*0820*/  SHF.L.U32 R18, R15.reuse, 0x4, RZ ;  /* 0x000000040f127819 */ /* 0x040fe200000006ff */
[----:B0-----:R-:W-:Y:S02]  /*0830*/  DFMA R10, R10, R22, -1 ;  /* 0xbff000000a0a742b */ /* 0x001fe40000000016 */
[----:B------:R-:W-:Y:S01]  /*0840*/  DFMA R12, R8, R8, R12 ;  /* 0x00000008080c722b */ /* 0x000fe2000000000c */
[----:B------:R-:W-:Y:S02]  /*0850*/  LOP3.LUT R27, R15, R18, R20, 0x96, !PT ;  /* 0x000000120f1b7212 */ /* 0x000fe400078e9614 */
[----:B------:R-:W-:Y:S02]  /*0860*/  IADD3 R20, PT, PT, R2, 0x26b663, R19 ;  /* 0x0026b66302147810 */ /* 0x000fe40007ffe013 */
[----:B------:R-:W-:Y:S01]  /*0870*/  LOP3.LUT R18, R24, R17, RZ, 0x3c, !PT ;  /* 0x0000001118127212 */ /* 0x000fe200078e3cff */
[----:B------:R0:W-:Y:S01]  /*0880*/  STS.128 [R3+0x20], R8 ;  /* 0x0000200803007388 */ /* 0x0001e20000000c00 */
[----:B------:R-:W-:Y:S01]  /*0890*/  LOP3.LUT R19, R27, R14, RZ, 0x3c, !PT ;  /* 0x0000000e1b137212 */ /* 0x000fe200078e3cff */
[----:B------:R-:W-:Y:S01]  /*08a0*/  DFMA R12, R10, R10, R12 ;  /* 0x0000000a0a0c722b */ /* 0x000fe2000000000c */
[----:B------:R-:W-:Y:S01]  /*08b0*/  I2FP.F32.U32 R27, R20 ;  /* 0x00000014001b7245 */ /* 0x000fe20000201000 */
[----:B------:R-:W-:Y:S01]  /*08c0*/  IMAD.SHL.U32 R14, R18, 0x2, RZ ;  /* 0x00000002120e7824 */ /* 0x000fe200078e00ff */
[----:B------:R-:W-:Y:S01]  /*08d0*/  IADD3 R17, PT, PT, R2, 0x2c3e28, R17 ;  /* 0x002c3e2802117810 */ /* 0x000fe20007ffe011 */
[----:B--2---:R-:W-:Y:S01]  /*08e0*/  IMAD.SHL.U32 R6, R19, 0x10, RZ ;  /* 0x0000001013067824 */ /* 0x004fe200078e00ff */
[----:B------:R-:W-:Y:S01]  /*08f0*/  SHF.R.U32.HI R20, RZ, 0x2, R25 ;  /* 0x00000002ff147819 */ /* 0x000fe20000011619 */
[----:B------:R-:W-:Y:S01]  /*0900*/  FFMA R4, R27, R0, 1.1641532182693481445e-10 ;  /* 0x2f0000001b047423 */ /* 0x000fe20000000000 */
[----:B------:R-:W-:-:S02]  /*0910*/  I2FP.F32.U32 R7, R17 ;  /* 0x0000001100077245 */ /* 0x000fc40000201000 */
[----:B------:R-:W-:Y:S02]  /*0920*/  LOP3.LUT R27, R19, R6, R14, 0x96, !PT ;  /* 0x00000006131b7212 */ /* 0x000fe400078e960e */
[----:B------:R-:W-:Y:S01]  /*0930*/  LOP3.LUT R17, R20, R25, RZ, 0x3c, !PT ;  /* 0x0000001914117212 */ /* 0x000fe200078e3cff */
[----:B------:R-:W2:Y:S01]  /*0940*/  F2F.F64.F32 R4, R4 ;  /* 0x0000000400047310 */ /* 0x000ea20000201800 */
[----:B------:R-:W-:Y:S01]  /*0950*/  SHF.R.U32.HI R14, RZ, 0x2, R21 ;  /* 0x00000002ff0e7819 */ /* 0x000fe20000011615 */
[----:B------:R-:W-:Y:S01]  /*0960*/  FFMA R7, R7, R0, 1.1641532182693481445e-10 ;  /* 0x2f00000007077423 */ /* 0x000fe20000000000 */
[----:B0-----:R-:W-:Y:S01]  /*0970*/  LOP3.LUT R11, R27, R18, RZ, 0x3c, !PT ;  /* 0x000000121b0b7212 */ /* 0x001fe200078e3cff */
[----:B------:R-:W-:Y:S01]  /*0980*/  IMAD.SHL.U32 R9, R17, 0x2, RZ ;  /* 0x0000000211097824 */ /* 0x000fe200078e00ff */
[----:B------:R-:W-:Y:S02]  /*0990*/  IADD3 R25, PT, PT, R2, 0x31c5ed, R25 ;  /* 0x0031c5ed02197810 */ /* 0x000fe40007ffe019 */
[----:B------:R-:W-:Y:S01]  /*09a0*/  SHF.L.U32 R8, R11, 0x4, RZ ;  /* 0x000000040b087819 */ /* 0x000fe200000006ff */
[----:B------:R-:W0:Y:S01]  /*09b0*/  F2F.F64.F32 R6, R7 ;  /* 0x0000000700067310 */ /* 0x000e220000201800 */
[----:B------:R-:W-:-:S02]  /*09c0*/  I2FP.F32.U32 R25, R25 ;  /* 0x0000001900197245 */ /* 0x000fc40000201000 */
[----:B------:R-:W-:Y:S02]  /*09d0*/  LOP3.LUT R10, R11, R8, R9, 0x96, !PT ;  /* 0x000000080b0a7212 */ /* 0x000fe400078e9609 */
[----:B------:R-:W-:Y:S01]  /*09e0*/  LOP3.LUT R8, R14, R21, RZ, 0x3c, !PT ;  /* 0x000000150e087212 */ /* 0x000fe200078e3cff */
[----:B------:R-:W-:Y:S01]  /*09f0*/  FFMA R25, R25, R0, 1.1641532182693481445e-10 ;  /* 0x2f00000019197423 */ /* 0x000fe20000000000 */
[----:B------:R-:W-:Y:S01]  /*0a00*/  LOP3.LUT R17, R10, R17, RZ, 0x3c, !PT ;  /* 0x000000110a117212 */ /* 0x000fe200078e3cff */
[-C--:B--2---:R-:W-:Y:S01]  /*0a10*/  DFMA R4, R4, R22.reuse, -1 ;  /* 0xbff000000404742b */ /* 0x084fe20000000016 */
[----:B------:R-:W-:Y:S01]  /*0a20*/  IADD3 R9, PT, PT, R2, 0x374db2, R21 ;  /* 0x00374db202097810 */ /* 0x000fe20007ffe015 */
[----:B------:R-:W-:Y:S01]  /*0a30*/  IMAD.SHL.U32 R18, R8, 0x2, RZ ;  /* 0x0000000208127824 */ /* 0x000fe200078e00ff */
[--C-:B------:R-:W-:Y:S01]  /*0a40*/  SHF.R.U32.HI R20, RZ, 0x2, R15.reuse ;  /* 0x00000002ff147819 */ /* 0x100fe2000001160f */
[C---:B------:R-:W-:Y:S01]  /*0a50*/  IMAD.SHL.U32 R14, R17.reuse, 0x10, RZ ;  /* 0x00000010110e7824 */ /* 0x040fe200078e00ff */
[----:B------:R-:W-:Y:S01]  /*0a60*/  I2FP.F32.U32 R9, R9 ;  /* 0x0000000900097245 */ /* 0x000fe20000201000 */
[----:B------:R-:W2:Y:S01]  /*0a70*/  F2F.F64.F32 R24, R25 ;  /* 0x0000001900187310 */ /* 0x000ea20000201800 */
[----:B------:R-:W-:Y:S01]  /*0a80*/  IADD3 R10, PT, PT, R2, 0x3cd577, R15 ;  /* 0x003cd577020a7810 */ /* 0x000fe20007ffe00f */
[----:B0-----:R-:W-:Y:S01]  /*0a90*/  DFMA R6, R6, R22, -1 ;  /* 0xbff000000606742b */ /* 0x001fe20000000016 */
[----:B------:R-:W-:Y:S01]  /*0aa0*/  LOP3.LUT R29, R17, R14, R18, 0x96, !PT ;  /* 0x0000000e111d7212 */ /* 0x000fe200078e9612 */
[----:B------:R-:W-:Y:S01]  /*0ab0*/  FFMA R26, R9, R0, 1.1641532182693481445e-10 ;  /* 0x2f000000091a7423 */ /* 0x000fe20000000000 */
[----:B------:R-:W-:-:S02]  /*0ac0*/  LOP3.LUT R21, R20, R15, RZ, 0x3c, !PT ;  /* 0x0000000f14157212 */ /* 0x000fc400078e3cff */
[C---:B------:R-:W-:Y:S02]  /*0ad0*/  IADD3 R19, PT, PT, R2.reuse, 0x425d3c, R19 ;  /* 0x00425d3c02137810 */ /* 0x040fe40007ffe013 */
[----:B------:R-:W-:Y:S01]  /*0ae0*/  LOP3.LUT R15, R29, R8, RZ, 0x3c, !PT ;  /* 0x000000081d0f7212 */ /* 0x000fe200078e3cff */
[----:B------:R-:W0:Y:S01]  /*0af0*/  F2F.F64.F32 R26, R26 ;  /* 0x0000001a001a7310 */ /* 0x000e220000201800 */
[----:B------:R-:W-:Y:S01]  /*0b00*/  I2FP.F32.U32 R9, R10 ;  /* 0x0000000a00097245 */ /* 0x000fe20000201000 */
[----:B------:R-:W-:Y:S01]  /*0b10*/  IMAD.SHL.U32 R10, R21, 0x2, RZ ;  /* 0x00000002150a7824 */ /* 0x000fe200078e00ff */
[----:B------:R-:W-:Y:S01]  /*0b20*/  I2FP.F32.U32 R19, R19 ;  /* 0x0000001300137245 */ /* 0x000fe20000201000 */
[----:B------:R4:W-:Y:S01]  /*0b30*/  STS.128 [R3+0x30], R4 ;  /* 0x0000300403007388 */ /* 0x0009e20000000c00 */
[----:B------:R-:W-:Y:S01]  /*0b40*/  SHF.L.U32 R14, R15, 0x4, RZ ;  /* 0x000000040f0e7819 */ /* 0x000fe200000006ff */
[----:B------:R-:W-:Y:S01]  /*0b50*/  FFMA R9, R9, R0, 1.1641532182693481445e-10 ;  /* 0x2f00000009097423 */ /* 0x000fe20000000000 */
[----:B--2---:R-:W-:Y:S01]  /*0b60*/  DFMA R24, R24, R22, -1 ;  /* 0xbff000001818742b */ /* 0x004fe20000000016 */
[----:B------:R-:W-:-:S02]  /*0b70*/  IADD3 R29, PT, PT, R2, 0x47e501, R11 ;  /* 0x0047e501021d7810 */ /* 0x000fc40007ffe00b */
[----:B------:R-:W-:Y:S01]  /*0b80*/  LOP3.LUT R14, R15, R14, R10, 0x96, !PT ;  /* 0x0000000e0f0e7212 */ /* 0x000fe200078e960a */
[-C--:B------:R-:W-:Y:S01]  /*0b90*/  FFMA R10, R19, R0.reuse, 1.1641532182693481445e-10 ;  /* 0x2f000000130a7423 */ /* 0x080fe20000000000 */
[----:B------:R-:W-:Y:S01]  /*0ba0*/  DFMA R18, R4, R4, R12 ;  /* 0x000000040412722b */ /* 0x000fe2000000000c */
[----:B------:R-:W2:Y:S01]  /*0bb0*/  F2F.F64.F32 R8, R9 ;  /* 0x0000000900087310 */ /* 0x000ea20000201800 */
[----:B------:R-:W-:Y:S01]  /*0bc0*/  I2FP.F32.U32 R29, R29 ;  /* 0x0000001d001d7245 */ /* 0x000fe20000201000 */
[----:B0-----:R-:W-:Y:S01]  /*0bd0*/  DFMA R26, R26, R22, -1 ;  /* 0xbff000001a1a742b */ /* 0x001fe20000000016 */
[----:B------:R-:W-:Y:S02]  /*0be0*/  IADD3 R17, PT, PT, R2, 0x4d6cc6, R17 ;  /* 0x004d6cc602117810 */ /* 0x000fe40007ffe011 */
[----:B------:R-:W-:Y:S01]  /*0bf0*/  LOP3.LUT R21, R14, R21, RZ, 0x3c, !PT ;  /* 0x000000150e157212 */ /* 0x000fe200078e3cff */
[-C--:B------:R-:W-:Y:S01]  /*0c00*/  FFMA R12, R29, R0.reuse, 1.1641532182693481445e-10 ;  /* 0x2f0000001d0c7423 */ /* 0x080fe20000000000 */
[----:B------:R-:W-:Y:S01]  /*0c10*/  DFMA R18, R6, R6, R18 ;  /* 0x000000060612722b */ /* 0x000fe20000000012 */
[----:B------:R-:W0:Y:S01]  /*0c20*/  F2F.F64.F32 R10, R10 ;  /* 0x0000000a000a7310 */ /* 0x000e220000201800 */
[----:B------:R-:W-:Y:S01]  /*0c30*/  I2FP.F32.U32 R17, R17 ;  /* 0x0000001100117245 */ /* 0x000fe20000201000 */
[----:B------:R-:W-:Y:S01]  /*0c40*/  STS.128 [R3+0x40], R24 ;  /* 0x0000401803007388 */ /* 0x000fe20000000c00 */
[C---:B------:R-:W-:Y:S01]  /*0c50*/  IADD3 R15, PT, PT, R2.reuse, 0x52f48b, R15 ;  /* 0x0052f48b020f7810 */ /* 0x040fe20007ffe00f */
[----:B----4-:R-:W-:Y:S01]  /*0c60*/  IMAD.U32 R4, RZ, RZ, UR8 ;  /* 0x00000008ff047e24 */ /* 0x010fe2000f8e00ff */
[----:B------:R-:W-:Y:S01]  /*0c70*/  IADD3 R21, PT, PT, R2, 0x587c50, R21 ;  /* 0x00587c5002157810 */ /* 0x000fe20007ffe015 */
[----:B------:R-:W-:Y:S01]  /*0c80*/  FFMA R14, R17, R0, 1.1641532182693481445e-10 ;  /* 0x2f000000110e7423 */ /* 0x000fe20000000000 */
[----:B------:R-:W-:Y:S01]  /*0c90*/  DFMA R18, R24, R24, R18 ;  /* 0x000000181812722b */ /* 0x000fe20000000012 */
[----:B------:R-:W3:Y:S01]  /*0ca0*/  F2F.F64.F32 R12, R12 ;  /* 0x0000000c000c7310 */ /* 0x000ee20000201800 */
[----:B--2---:R-:W-:Y:S01]  /*0cb0*/  DFMA R8, R8, R22, -1 ;  /* 0xbff000000808742b */ /* 0x004fe20000000016 */
[----:B------:R-:W-:Y:S01]  /*0cc0*/  I2FP.F32.U32 R17, R15 ;  /* 0x0000000f00117245 */ /* 0x000fe20000201000 */
[----:B------:R-:W-:Y:S01]  /*0cd0*/  IMAD.U32 R5, RZ, RZ, UR9 ;  /* 0x00000009ff057e24 */ /* 0x000fe2000f8e00ff */
[----:B------:R-:W-:-:S02]  /*0ce0*/  I2FP.F32.U32 R29, R21 ;  /* 0x00000015001d7245 */ /* 0x000fc40000201000 */
[----:B------:R-:W-:Y:S01]  /*0cf0*/  MOV R2, 0x0 ;  /* 0x0000000000027802 */ /* 0x000fe20000000f00 */
[----:B------:R-:W-:Y:S01]  /*0d00*/  DFMA R18, R26, R26, R18 ;  /* 0x0000001a1a12722b */ /* 0x000fe20000000012 */
[----:B------:R-:W2:Y:S01]  /*0d10*/  F2F.F64.F32 R14, R14 ;  /* 0x0000000e000e7310 */ /* 0x000ea20000201800 */
[----:B0-----:R-:W-:Y:S01]  /*0d20*/  DFMA R10, R10, R22, -1 ;  /* 0xbff000000a0a742b */ /* 0x001fe20000000016 */
[-C--:B------:R-:W-:Y:S01]  /*0d30*/  FFMA R17, R17, R0.reuse, 1.1641532182693481445e-10 ;  /* 0x2f00000011117423 */ /* 0x080fe20000000000 */
[----:B------:R-:W-:-:S04]  /*0d40*/  FFMA R29, R29, R0, 1.1641532182693481445e-10 ;  /* 0x2f0000001d1d7423 */ /* 0x000fc80000000000 */
[----:B------:R-:W-:Y:S01]  /*0d50*/  DFMA R18, R8, R8, R18 ;  /* 0x000000080812722b */ /* 0x000fe20000000012 */
[----:B------:R0:W4:Y:S01]  /*0d60*/  F2F.F64.F32 R20, R17 ;  /* 0x0000001100147310 */ /* 0x0001220000201800 */
[----:B---3--:R-:W-:Y:S01]  /*0d70*/  DFMA R12, R12, R22, -1 ;  /* 0xbff000000c0c742b */ /* 0x008fe20000000016 */
[----:B------:R3:W-:Y:S05]  /*0d80*/  STS.128 [R3+0x50], R8 ;  /* 0x0000500803007388 */ /* 0x0007ea0000000c00 */
[----:B------:R-:W-:Y:S01]  /*0d90*/  DFMA R18, R10, R10, R18 ;  /* 0x0000000a0a12722b */ /* 0x000fe20000000012 */
[----:B0-----:R-:W0:Y:S01]  /*0da0*/  S2R R17, SR_TID.X ;  /* 0x0000000000117919 */ /* 0x001e220000002100 */
[----:B--2---:R-:W-:Y:S01]  /*0db0*/  DFMA R14, R14, R22, -1 ;  /* 0xbff000000e0e742b */ /* 0x004fe20000000016 */
[----:B------:R-:W2:Y:S05]  /*0dc0*/  F2F.F64.F32 R28, R29 ;  /* 0x0000001d001c7310 */ /* 0x000eaa0000201800 */
[----:B------:R-:W-:Y:S01]  /*0dd0*/  DFMA R18, R12, R12, R18 ;  /* 0x0000000c0c12722b */ /* 0x000fe20000000012 */
[----:B------:R-:W-:Y:S01]  /*0de0*/  STS.128 [R3+0x60], R12 ;  /* 0x0000600c03007388 */ /* 0x000fe20000000c00 */
[----:B----4-:R-:W-:Y:S01]  /*0df0*/  DFMA R20, R20, R22, -1 ;  /* 0xbff000001414742b */ /* 0x010fe20000000016 */
[----:B---3--:R3:W4:Y:S05]  /*0e00*/  LDC.64 R8, c[0x4][R2] ;  /* 0x0100000002087b82 */ /* 0x00872a0000000a00 */
[----:B------:R-:W-:-:S02]  /*0e10*/  DFMA R18, R14, R14, R18 ;  /* 0x0000000e0e12722b */ /* 0x000fc40000000012 */
[----:B--2---:R-:W-:-:S06]  /*0e20*/  DFMA R22, R28, R22, -1 ;  /* 0xbff000001c16742b */ /* 0x004fcc0000000016 */
[----:B------:R-:W-:Y:S01]  /*0e30*/  DFMA R18, R20, R20, R18 ;  /* 0x000000141412722b */ /* 0x000fe20000000012 */
[----:B------:R-:W-:Y:S07]  /*0e40*/  STS.128 [R3+0x70], R20 ;  /* 0x0000701403007388 */ /* 0x000fee0000000c00 */
[----:B------:R-:W-:Y:S01]  /*0e50*/  DFMA R28, R22, R22, R18 ;  /* 0x00000016161c722b */ /* 0x000fe20000000012 */
[----:B0-----:R1:W-:Y:S01]  /*0e60*/  STL.64 [R1], R16 ;  /* 0x0000001001007387 */ /* 0x0013e20000100a00 */
[----:B------:R-:W-:-:S05]  /*0e70*/  LEA R19, R17, UR4, 0x3 ;  /* 0x0000000411137c11 */ /* 0x000fca000f8e18ff */
[----:B------:R3:W-:Y:S01]  /*0e80*/  STS.64 [R19], R28 ;  /* 0x0000001c13007388 */ /* 0x0007e20000000a00 */
[----:B-1----:R-:W-:-:S04]  /*0e90*/  IADD3 R16, P0, PT, R1, UR5, RZ ;  /* 0x0000000501107c10 */ /* 0x002fc8000ff1e0ff */
[----:B------:R-:W-:Y:S01]  /*0ea0*/  MOV R6, R16 ;  /* 0x0000001000067202 */ /* 0x000fe20000000f00 */
[----:B------:R-:W-:-:S04]  /*0eb0*/  IMAD.X R18, RZ, RZ, UR6, P0 ;  /* 0x00000006ff127e24 */ /* 0x000fc800080e06ff */
[----:B---3--:R-:W-:-:S07]  /*0ec0*/  IMAD.MOV.U32 R7, RZ, RZ, R18 ;  /* 0x000000ffff077224 */ /* 0x008fce00078e0012 */
[----:B------:R-:W-:-:S07]  /*0ed0*/  LEPC R20, `(.L_x_0) ;  /* 0x000000001014794e */ /* 0x000fce0000000000 */
[----:B----4-:R-:W-:Y:S05]  /*0ee0*/  CALL.ABS.NOINC R8 ;  /* 0x0000000008007343 */ /* 0x010fea0003c00000 */
.L_x_0:
[----:B------:R-:W-:Y:S05]  /*0ef0*/  WARPSYNC.ALL ;  /* 0x0000000000007948 */ /* 0x000fea0003800000 */
[----:B------:R-:W-:Y:S01]  /*0f00*/  BAR.SYNC.DEFER_BLOCKING 0x0 ;  /* 0x0000000000007b1d */ /* 0x000fe20000010000 */
[----:B------:R-:W-:-:S13]  /*0f10*/  ISETP.NE.AND P0, PT, R17, RZ, PT ;  /* 0x000000ff1100720c */ /* 0x000fda0003f05270 */
[----:B------:R-:W-:Y:S05]  /*0f20*/  @P0 EXIT ;  /* 0x000000000000094d */ /* 0x000fea0003800000 */
[----:B------:R0:W1:Y:S01]  /*0f30*/  LDC.64 R8, c[0x4][R2] ;  /* 0x0100000002087b82 */ /* 0x0000620000000a00 */
[----:B------:R-:W2:Y:S01]  /*0f40*/  LDCU.64 UR4, c[0x4][0x50] ;  /* 0x01000a00ff0477ac */ /* 0x000ea20008000a00 */
[----:B------:R-:W-:Y:S01]  /*0f50*/  CS2R R6, SRZ ;  /* 0x0000000000067805 */ /* 0x000fe2000001ff00 */
[----:B--2---:R-:W-:Y:S02]  /*0f60*/  IMAD.U32 R4, RZ, RZ, UR4 ;  /* 0x00000004ff047e24 */ /* 0x004fe4000f8e00ff */
[----:B0-----:R-:W-:-:S07]  /*0f70*/  IMAD.U32 R5, RZ, RZ, UR5 ;  /* 0x00000005ff057e24 */ /* 0x001fce000f8e00ff */
[----:B------:R-:W-:-:S07]  /*0f80*/  LEPC R20, `(.L_x_1) ;  /* 0x000000001014794e */ /* 0x000fce0000000000 */
[----:B-1----:R-:W-:Y:S05]  /*0f90*/  CALL.ABS.NOINC R8 ;  /* 0x0000000008007343 */ /* 0x002fea0003c00000 */
.L_x_1:
[----:B------:R-:W0:Y:S01]  /*0fa0*/  S2UR UR5, SR_CgaCtaId ;  /* 0x00000000000579c3 */ /* 0x000e220000008800 */
[----:B------:R-:W-:Y:S01]  /*0fb0*/  UMOV UR4, 0x400 ;  /* 0x0000040000047882 */ /* 0x000fe20000000000 */
[----:B------:R-:W-:Y:S02]  /*0fc0*/  IMAD.MOV.U32 R6, RZ, RZ, R16 ;  /* 0x000000ffff067224 */ /* 0x000fe400078e0010 */
[----:B------:R-:W-:-:S04]  /*0fd0*/  IMAD.MOV.U32 R7, RZ, RZ, R18 ;  /* 0x000000ffff077224 */ /* 0x000fc800078e0012 */
[----:B------:R1:W2:Y:S01]  /*0fe0*/  LDC.64 R10, c[0x4][R2] ;  /* 0x01000000020a7b82 */ /* 0x0002a20000000a00 */
[----:B0-----:R-:W-:-:S09]  /*0ff0*/  ULEA UR4, UR5, UR4, 0x18 ;  /* 0x0000000405047291 */ /* 0x001fd2000f8ec0ff */
[----:B------:R-:W0:Y:S02]  /*1000*/  LDS.64 R8, [UR4] ;  /* 0x00000004ff087984 */ /* 0x000e240008000a00 */
[----:B------:R-:W3:Y:S02]  /*1010*/  LDCU.64 UR4, c[0x4][0x58] ;  /* 0x01000b00ff0477ac */ /* 0x000ee40008000a00 */
[----:B---3--:R-:W-:Y:S01]  /*1020*/  MOV R4, UR4 ;  /* 0x0000000400047c02 */ /* 0x008fe20008000f00 */
[----:B------:R-:W-:Y:S01]  /*1030*/  IMAD.U32 R5, RZ, RZ, UR5 ;  /* 0x00000005ff057e24 */ /* 0x000fe2000f8e00ff */
[----:B0-2---:R1:W-:Y:S06]  /*1040*/  STL.64 [R1], R8 ;  /* 0x0000000801007387 */ /* 0x0053ec0000100a00 */
[----:B------:R-:W-:-:S07]  /*1050*/  LEPC R20, `(.L_x_2) ;  /* 0x000000001014794e */ /* 0x000fce0000000000 */
[----:B-1----:R-:W-:Y:S05]  /*1060*/  CALL.ABS.NOINC R10 ;  /* 0x000000000a007343 */ /* 0x002fea0003c00000 */
.L_x_2:
[----:B------:R-:W0:Y:S01]  /*1070*/  S2UR UR5, SR_CgaCtaId ;  /* 0x00000000000579c3 */ /* 0x000e220000008800 */
[----:B------:R-:W-:Y:S01]  /*1080*/  UMOV UR4, 0x400 ;  /* 0x0000040000047882 */ /* 0x000fe20000000000 */
[----:B------:R-:W-:Y:S02]  /*1090*/  IMAD.MOV.U32 R6, RZ, RZ, R16 ;  /* 0x000000ffff067224 */ /* 0x000fe400078e0010 */
[----:B------:R-:W-:-:S04]  /*10a0*/  IMAD.MOV.U32 R7, RZ, RZ, R18 ;  /* 0x000000ffff077224 */ /* 0x000fc800078e0012 */
[----:B------:R1:W2:Y:S01]  /*10b0*/  LDC.64 R10, c[0x4][R2] ;  /* 0x01000000020a7b82 */ /* 0x0002a20000000a00 */
[----:B0-----:R-:W-:-:S09]  /*10c0*/  ULEA UR4, UR5, UR4, 0x18 ;  /* 0x0000000405047291 */ /* 0x001fd2000f8ec0ff */
[----:B------:R-:W0:Y:S02]  /*10d0*/  LDS.64 R8, [UR4+0x8] ;  /* 0x00000804ff087984 */ /* 0x000e240008000a00 */
[----:B------:R-:W3:Y:S02]  /*10e0*/  LDCU.64 UR4, c[0x4][0x58] ;  /* 0x01000b00ff0477ac */ /* 0x000ee40008000a00 */
[----:B---3--:R-:W-:Y:S01]  /*10f0*/  MOV R4, UR4 ;  /* 0x0000000400047c02 */ /* 0x008fe20008000f00 */
[----:B------:R-:W-:Y:S01]  /*1100*/  IMAD.U32 R5, RZ, RZ, UR5 ;  /* 0x00000005ff057e24 */ /* 0x000fe2000f8e00ff */
[----:B0-2---:R1:W-:Y:S06]  /*1110*/  STL.64 [R1], R8 ;  /* 0x0000000801007387 */ /* 0x0053ec0000100a00 */
[----:B------:R-:W-:-:S07]  /*1120*/  LEPC R20, `(.L_x_3) ;  /* 0x000000001014794e */ /* 0x000fce0000000000 */
[----:B-1----:R-:W-:Y:S05]  /*1130*/  CALL.ABS.NOINC R10 ;  /* 0x000000000a007343 */ /* 0x002fea0003c00000 */
.L_x_3:
        /* <DEDUP_REMOVED lines=13> */
.L_x_4:
        /* <DEDUP_REMOVED lines=13> */
.L_x_5:
        /* <DEDUP_REMOVED lines=13> */
.L_x_6:
        /* <DEDUP_REMOVED lines=13> */
.L_x_7:
        /* <DEDUP_REMOVED lines=13> */
.L_x_8:
        /* <DEDUP_REMOVED lines=13> */
.L_x_9:
        /* <DEDUP_REMOVED lines=13> */
.L_x_10:
        /* <DEDUP_REMOVED lines=13> */
.L_x_11:
        /* <DEDUP_REMOVED lines=13> */
.L_x_12:
        /* <DEDUP_REMOVED lines=13> */
.L_x_13:
        /* <DEDUP_REMOVED lines=13> */
.L_x_14:
        /* <DEDUP_REMOVED lines=13> */
.L_x_15:
        /* <DEDUP_REMOVED lines=13> */
.L_x_16:
        /* <DEDUP_REMOVED lines=13> */
.L_x_17:
        /* <DEDUP_REMOVED lines=13> */
.L_x_18:
        /* <DEDUP_REMOVED lines=13> */
.L_x_19:
        /* <DEDUP_REMOVED lines=13> */
.L_x_20:
        /* <DEDUP_REMOVED lines=13> */
.L_x_21:
        /* <DEDUP_REMOVED lines=13> */
.L_x_22:
        /* <DEDUP_REMOVED lines=13> */
.L_x_23:
        /* <DEDUP_REMOVED lines=13> */
.L_x_24:
        /* <DEDUP_REMOVED lines=13> */
.L_x_25:
        /* <DEDUP_REMOVED lines=13> */
.L_x_26:
        /* <DEDUP_REMOVED lines=13> */
.L_x_27:
        /* <DEDUP_REMOVED lines=13> */
.L_x_28:
        /* <DEDUP_REMOVED lines=13> */
.L_x_29:
        /* <DEDUP_REMOVED lines=13> */
.L_x_30:
        /* <DEDUP_REMOVED lines=13> */
.L_x_31:
        /* <DEDUP_REMOVED lines=13> */
.L_x_32:
        /* <DEDUP_REMOVED lines=13> */
.L_x_33:
        /* <DEDUP_REMOVED lines=13> */
.L_x_34:
        /* <DEDUP_REMOVED lines=13> */
.L_x_35:
        /* <DEDUP_REMOVED lines=13> */
.L_x_36:
        /* <DEDUP_REMOVED lines=13> */
.L_x_37:
        /* <DEDUP_REMOVED lines=13> */
.L_x_38:
        /* <DEDUP_REMOVED lines=13> */
.L_x_39:
        /* <DEDUP_REMOVED lines=13> */
.L_x_40:
        /* <DEDUP_REMOVED lines=13> */
.L_x_41:
        /* <DEDUP_REMOVED lines=13> */
.L_x_42:
        /* <DEDUP_REMOVED lines=13> */
.L_x_43:
        /* <DEDUP_REMOVED lines=13> */
.L_x_44:
        /* <DEDUP_REMOVED lines=13> */
.L_x_45:
        /* <DEDUP_REMOVED lines=13> */
.L_x_46:
        /* <DEDUP_REMOVED lines=13> */
.L_x_47:
        /* <DEDUP_REMOVED lines=13> */
.L_x_48:
        /* <DEDUP_REMOVED lines=13> */
.L_x_49:
        /* <DEDUP_REMOVED lines=13> */
.L_x_50:
        /* <DEDUP_REMOVED lines=13> */
.L_x_51:
        /* <DEDUP_REMOVED lines=13> */
.L_x_52:
        /* <DEDUP_REMOVED lines=13> */
.L_x_53:
        /* <DEDUP_REMOVED lines=13> */
.L_x_54:
        /* <DEDUP_REMOVED lines=13> */
.L_x_55:
        /* <DEDUP_REMOVED lines=13> */
.L_x_56:
        /* <DEDUP_REMOVED lines=13> */
.L_x_57:
        /* <DEDUP_REMOVED lines=13> */
.L_x_58:
[----:B------:R-:W0:Y:S01]  /*3df0*/  S2UR UR5, SR_CgaCtaId ;  /* 0x00000000000579c3 */ /* 0x000e220000008800 */
[----:B------:R-:W-:Y:S01]  /*3e00*/  UMOV UR4, 0x400 ;  /* 0x0000040000047882 */ /* 0x000fe20000000000 */
[----:B------:R-:W-:Y:S01]  /*3e10*/  IMAD.MOV.U32 R6, RZ, RZ, R16 ;  /* 0x000000ffff067224 */ /* 0x000fe200078e0010 */
[----:B------:R-:W-:-:S05]  /*3e20*/  MOV R7, R18 ;  /* 0x0000001200077202 */ /* 0x000fca0000000f00 */
        /* <DEDUP_REMOVED lines=9> */
.L_x_59:
[----:B------:R-:W0:Y:S01]  /*3ec0*/  S2UR UR5, SR_CgaCtaId ;  /* 0x00000000000579c3 */ /* 0x000e220000008800 */
[----:B------:R-:W-:Y:S01]  /*3ed0*/  UMOV UR4, 0x400 ;  /* 0x0000040000047882 */ /* 0x000fe20000000000 */
[----:B------:R-:W-:Y:S01]  /*3ee0*/  MOV R6, R16 ;  /* 0x0000001000067202 */ /* 0x000fe20000000f00 */
[----:B------:R-:W-:-:S05]  /*3ef0*/  IMAD.MOV.U32 R7, RZ, RZ, R18 ;  /* 0x000000ffff077224 */ /* 0x000fca00078e0012 */
[----:B------:R1:W2:Y:S01]  /*3f00*/  LDC.64 R10, c[0x4][R2] ;  /* 0x01000000020a7b82 */ /* 0x0002a20000000a00 */
[----:B0-----:R-:W-:-:S09]  /*3f10*/  ULEA UR4, UR5, UR4, 0x18 ;  /* 0x0000000405047291 */ /* 0x001fd2000f8ec0ff */
[----:B------:R-:W0:Y:S02]  /*3f20*/  LDS.64 R8, [UR4+0x1b8] ;  /* 0x0001b804ff087984 */ /* 0x000e240008000a00 */
[----:B------:R-:W3:Y:S02]  /*3f30*/  LDCU.64 UR4, c[0x4][0x58] ;  /* 0x01000b00ff0477ac */ /* 0x000ee40008000a00 */
[----:B---3--:R-:W-:Y:S02]  /*3f40*/  IMAD.U32 R4, RZ, RZ, UR4 ;  /* 0x00000004ff047e24 */ /* 0x008fe4000f8e00ff */
[----:B------:R-:W-:Y:S01]  /*3f50*/  IMAD.U32 R5, RZ, RZ, UR5 ;  /* 0x00000005ff057e24 */ /* 0x000fe2000f8e00ff */
[----:B0-2---:R1:W-:Y:S06]  /*3f60*/  STL.64 [R1], R8 ;  /* 0x0000000801007387 */ /* 0x0053ec0000100a00 */
[----:B------:R-:W-:-:S07]  /*3f70*/  LEPC R20, `(.L_x_60) ;  /* 0x000000001014794e */ /* 0x000fce0000000000 */
[----:B-1----:R-:W-:Y:S05]  /*3f80*/  CALL.ABS.NOINC R10 ;  /* 0x000000000a007343 */ /* 0x002fea0003c00000 */
.L_x_60:
        /* <DEDUP_REMOVED lines=8> */
[----:B---3--:R-:W-:Y:S01]  /*4010*/  IMAD.U32 R4, RZ, RZ, UR4 ;  /* 0x00000004ff047e24 */ /* 0x008fe2000f8e00ff */
[----:B------:R-:W-:Y:S01]  /*4020*/  MOV R5, UR5 ;  /* 0x0000000500057c02 */ /* 0x000fe20008000f00 */
[----:B0-2---:R1:W-:Y:S06]  /*4030*/  STL.64 [R1], R8 ;  /* 0x0000000801007387 */ /* 0x0053ec0000100a00 */
[----:B------:R-:W-:-:S07]  /*4040*/  LEPC R20, `(.L_x_61) ;  /* 0x000000001014794e */ /* 0x000fce0000000000 */
[----:B-1----:R-:W-:Y:S05]  /*4050*/  CALL.ABS.NOINC R10 ;  /* 0x000000000a007343 */ /* 0x002fea0003c00000 */
.L_x_61:
        /* <DEDUP_REMOVED lines=13> */
.L_x_62:
        /* <DEDUP_REMOVED lines=13> */
.L_x_63:
        /* <DEDUP_REMOVED lines=13> */
.L_x_64:
        /* <DEDUP_REMOVED lines=13> */
.L_x_65:
        /* <DEDUP_REMOVED lines=13> */
.L_x_66:
        /* <DEDUP_REMOVED lines=13> */
.L_x_67:
        /* <DEDUP_REMOVED lines=13> */
.L_x_68:
[----:B------:R-:W0:Y:S01]  /*4610*/  S2UR UR5, SR_CgaCtaId ;  /* 0x00000000000579c3 */ /* 0x000e220000008800 */
[----:B------:R-:W-:Y:S01]  /*4620*/  UMOV UR4, 0x400 ;  /* 0x0000040000047882 */ /* 0x000fe20000000000 */
[----:B------:R-:W-:Y:S01]  /*4630*/  MOV R6, R16 ;  /* 0x0000001000067202 */ /* 0x000fe20000000f00 */
[----:B------:R-:W-:-:S05]  /*4640*/  IMAD.MOV.U32 R7, RZ, RZ, R18 ;  /* 0x000000ffff077224 */ /* 0x000fca00078e0012 */
[----:B------:R-:W1:Y:S01]  /*4650*/  LDC.64 R2, c[0x4][R2] ;  /* 0x0100000002027b82 */ /* 0x000e620000000a00 */
[----:B0-----:R-:W-:-:S09]  /*4660*/  ULEA UR4, UR5, UR4, 0x18 ;  /* 0x0000000405047291 */ /* 0x001fd2000f8ec0ff */
[----:B------:R-:W0:Y:S02]  /*4670*/  LDS.64 R8, [UR4+0x218] ;  /* 0x00021804ff087984 */ /* 0x000e240008000a00 */
[----:B------:R-:W2:Y:S02]  /*4680*/  LDCU.64 UR4, c[0x4][0x60] ;  /* 0x01000c00ff0477ac */ /* 0x000ea40008000a00 */
[----:B--2---:R-:W-:Y:S02]  /*4690*/  IMAD.U32 R4, RZ, RZ, UR4 ;  /* 0x00000004ff047e24 */ /* 0x004fe4000f8e00ff */
[----:B------:R-:W-:Y:S01]  /*46a0*/  IMAD.U32 R5, RZ, RZ, UR5 ;  /* 0x00000005ff057e24 */ /* 0x000fe2000f8e00ff */
[----:B01----:R0:W-:Y:S06]  /*46b0*/  STL.64 [R1], R8 ;  /* 0x0000000801007387 */ /* 0x0031ec0000100a00 */
[----:B------:R-:W-:-:S07]  /*46c0*/  LEPC R20, `(.L_x_69) ;  /* 0x000000001014794e */ /* 0x000fce0000000000 */
[----:B0-----:R-:W-:Y:S05]  /*46d0*/  CALL.ABS.NOINC R2 ;  /* 0x0000000002007343 */ /* 0x001fea0003c00000 */
.L_x_69:
[----:B------:R-:W-:Y:S05]  /*46e0*/  EXIT ;  /* 0x000000000000794d */ /* 0x000fea0003800000 */
.L_x_70:
[----:B------:R-:W-:-:S00]  /*46f0*/  BRA `(.L_x_70) ;  /* 0xfffffffc00fc7947 */ /* 0x000fc0000383ffff */
[----:B------:R-:W-:-:S00]  /*4700*/  NOP ;  /* 0x0000000000007918 */ /* 0x000fc00000000000 */
[----:B------:R-:W-:-:S00]  /*4710*/  NOP ;  /* 0x0000000000007918 */ /* 0x000fc00000000000 */
[----:B------:R-:W-:-:S00]  /*4720*/  NOP ;  /* 0x0000000000007918 */ /* 0x000fc00000000000 */
[----:B------:R-:W-:-:S00]  /*4730*/  NOP ;  /* 0x0000000000007918 */ /* 0x000fc00000000000 */
[----:B------:R-:W-:-:S00]  /*4740*/  NOP ;  /* 0x0000000000007918 */ /* 0x000fc00000000000 */
[----:B------:R-:W-:-:S00]  /*4750*/  NOP ;  /* 0x0000000000007918 */ /* 0x000fc00000000000 */
[----:B------:R-:W-:-:S00]  /*4760*/  NOP ;  /* 0x0000000000007918 */ /* 0x000fc00000000000 */
[----:B------:R-:W-:-:S00]  /*4770*/  NOP ;  /* 0x0000000000007918 */ /* 0x000fc00000000000 */
.L_x_80:


//--------------------- .text._Z17setupRandomStreamjP17curandStateXORWOW --------------------------
	.section	.text._Z17setupRandomStreamjP17curandStateXORWOW,"ax",@progbits
	.align	128
        .global         _Z17setupRandomStreamjP17curandStateXORWOW
        .type           _Z17setupRandomStreamjP17curandStateXORWOW,@function
        .size           _Z17setupRandomStreamjP17curandStateXORWOW,(.L_x_81 - _Z17setupRandomStreamjP17curandStateXORWOW)
        .other          _Z17setupRandomStreamjP17curandStateXORWOW,@"STO_CUDA_ENTRY STV_DEFAULT"
_Z17setupRandomStreamjP17curandStateXORWOW:
.text._Z17setupRandomStreamjP17curandStateXORWOW:
[----:B------:R-:W-:Y:S01]  /*0000*/  LDC R1, c[0x0][0x37c] ;  /* 0x0000df00ff017b82 */ /* 0x000fe20000000800 */
[----:B------:R-:W0:Y:S07]  /*0010*/  S2R R13, SR_CTAID.X ;  /* 0x00000000000d7919 */ /* 0x000e2e0000002500 */
[----:B------:R-:W1:Y:S01]  /*0020*/  LDC R0, c[0x0][0x380] ;  /* 0x0000e000ff007b82 */ /* 0x000e620000000800 */
[----:B------:R-:W0:Y:S01]  /*0030*/  LDCU UR6, c[0x0][0x360] ;  /* 0x00006c00ff0677ac */ /* 0x000e220008000800 */
[----:B------:R-:W-:Y:S01]  /*0040*/  IMAD.MOV.U32 R5, RZ, RZ, -0x75bd8fc ;  /* 0xf8a42704ff057424 */ /* 0x000fe200078e00ff */
[----:B------:R-:W0:Y:S01]  /*0050*/  S2R R2, SR_TID.X ;  /* 0x0000000000027919 */ /* 0x000e220000002100 */
[----:B------:R-:W-:Y:S01]  /*0060*/  IMAD.MOV.U32 R8, RZ, RZ, -0x23270784 ;  /* 0xdcd8f87cff087424 */ /* 0x000fe200078e00ff */
[----:B------:R-:W2:Y:S01]  /*0070*/  LDCU.64 UR4, c[0x0][0x358] ;  /* 0x00006b00ff0477ac */ /* 0x000ea20008000a00 */
[----:B------:R-:W-:Y:S02]  /*0080*/  BSSY.RECONVERGENT B0, `(.L_x_71) ;  /* 0x00000df000007945 */ /* 0x000fe40003800200 */
[----:B------:R-:W3:Y:S01]  /*0090*/  LDC.64 R6, c[0x0][0x388] ;  /* 0x0000e200ff067b82 */ /* 0x000ee20000000a00 */
[----:B-1----:R-:W-:-:S05]  /*00a0*/  LOP3.LUT R0, R0, 0xaad26b49, RZ, 0x3c, !PT ;  /* 0xaad26b4900007812 */ /* 0x002fca00078e3cff */
[----:B------:R-:W-:-:S04]  /*00b0*/  IMAD R0, R0, 0x4182bed5, RZ ;  /* 0x4182bed500007824 */ /* 0x000fc800078e02ff */
[C---:B------:R-:W-:Y:S01]  /*00c0*/  VIADD R3, R0.reuse, 0x75bcd15 ;  /* 0x075bcd1500037836 */ /* 0x040fe20000000000 */
[C---:B------:R-:W-:Y:S01]  /*00d0*/  LOP3.LUT R4, R0.reuse, 0x159a55e5, RZ, 0x3c, !PT ;  /* 0x159a55e500047812 */ /* 0x040fe200078e3cff */
[----:B0-----:R-:W-:Y:S02]  /*00e0*/  IMAD R13, R13, UR6, R2 ;  /* 0x000000060d0d7c24 */ /* 0x001fe4000f8e0202 */
[----:B------:R-:W-:Y:S02]  /*00f0*/  VIADD R2, R0, 0xd9f6dc18 ;  /* 0xd9f6dc1800027836 */ /* 0x000fe40000000000 */
[C---:B---3--:R-:W-:Y:S01]  /*0100*/  IMAD.WIDE R6, R13.reuse, 0x30, R6 ;  /* 0x000000300d067825 */ /* 0x048fe200078e0206 */
[----:B------:R-:W-:-:S03]  /*0110*/  ISETP.NE.AND P0, PT, R13, RZ, PT ;  /* 0x000000ff0d00720c */ /* 0x000fc60003f05270 */
[----:B------:R-:W-:Y:S01]  /*0120*/  VIADD R9, R0, 0x583f19 ;  /* 0x00583f1900097836 */ /* 0x000fe20000000000 */
[----:B--2---:R0:W-:Y:S04]  /*0130*/  STG.E.64 desc[UR4][R6.64], R2 ;  /* 0x0000000206007986 */ /* 0x0041e8000c101b04 */
[----:B------:R0:W-:Y:S04]  /*0140*/  STG.E.64 desc[UR4][R6.64+0x8], R4 ;  /* 0x0000080406007986 */ /* 0x0001e8000c101b04 */
[----:B------:R0:W-:Y:S01]  /*0150*/  STG.E.64 desc[UR4][R6.64+0x10], R8 ;  /* 0x0000100806007986 */ /* 0x0001e2000c101b04 */
[----:B------:R-:W-:Y:S05]  /*0160*/  @!P0 BRA `(.L_x_72) ;  /* 0x0000000c00408947 */ /* 0x000fea0003800000 */
[----:B------:R-:W-:Y:S01]  /*0170*/  SHF.R.S32.HI R0, RZ, 0x1f, R13 ;  /* 0x0000001fff007819 */ /* 0x000fe2000001140d */
[----:B------:R-:W-:-:S07]  /*0180*/  IMAD.MOV.U32 R12, RZ, RZ, RZ ;  /* 0x000000ffff0c7224 */ /* 0x000fce00078e00ff */
.L_x_78:
[----:B0-----:R-:W-:Y:S01]  /*0190*/  LOP3.LUT R2, R13, 0x3, RZ, 0xc0, !PT ;  /* 0x000000030d027812 */ /* 0x001fe200078ec0ff */
[----:B------:R-:W-:Y:S03]  /*01a0*/  BSSY.RECONVERGENT B1, `(.L_x_73) ;  /* 0x00000c6000017945 */ /* 0x000fe60003800200 */
[----:B------:R-:W-:-:S04]  /*01b0*/  ISETP.NE.U32.AND P0, PT, R2, RZ, PT ;  /* 0x000000ff0200720c */ /* 0x000fc80003f05070 */
[----:B------:R-:W-:-:S13]  /*01c0*/  ISETP.NE.AND.EX P0, PT, RZ, RZ, PT, P0 ;  /* 0x000000ffff00720c */ /* 0x000fda0003f05300 */
[----:B------:R-:W-:Y:S05]  /*01d0*/  @!P0 BRA `(.L_x_74) ;  /* 0x0000000c00088947 */ /* 0x000fea0003800000 */
[----:B------:R-:W0:Y:S01]  /*01e0*/  LDC.64 R8, c[0x4][0x8] ;  /* 0x01000200ff087b82 */ /* 0x000e220000000a00 */
[----:B------:R-:W-:Y:S02]  /*01f0*/  IMAD.MOV.U32 R14, RZ, RZ, RZ ;  /* 0x000000ffff0e7224 */ /* 0x000fe400078e00ff */
[----:B0-----:R-:W-:-:S07]  /*0200*/  IMAD.WIDE.U32 R8, R12, 0xc80, R8 ;  /* 0x00000c800c087825 */ /* 0x001fce00078e0008 */
.L_x_77:
[----:B0-----:R-:W-:Y:S01]  /*0210*/  IMAD.MOV.U32 R15, RZ, RZ, RZ ;  /* 0x000000ffff0f7224 */ /* 0x001fe200078e00ff */
[----:B------:R-:W-:Y:S01]  /*0220*/  CS2R R2, SRZ ;  /* 0x0000000000027805 */ /* 0x000fe2000001ff00 */
[----:B------:R-:W-:Y:S01]  /*0230*/  IMAD.MOV.U32 R17, RZ, RZ, RZ ;  /* 0x000000ffff117224 */ /* 0x000fe200078e00ff */
[----:B------:R-:W-:-:S07]  /*0240*/  CS2R R4, SRZ ;  /* 0x0000000000047805 */ /* 0x000fce000001ff00 */
.L_x_76:
[----:B------:R-:W-:-:S05]  /*0250*/  IMAD.WIDE.U32 R10, R17, 0x4, R6 ;  /* 0x00000004110a7825 */ /* 0x000fca00078e0006 */
[----:B------:R0:W5:Y:S01]  /*0260*/  LDG.E R16, desc[UR4][R10.64+0x4] ;  /* 0x000004040a107981 */ /* 0x000162000c1e1900 */
[----:B------:R-:W-:-:S07]  /*0270*/  IMAD.MOV.U32 R19, RZ, RZ, RZ ;  /* 0x000000ffff137224 */ /* 0x000fce00078e00ff */
.L_x_75:
[----:B-----5:R-:W-:Y:S01]  /*0280*/  SHF.R.U32.HI R24, RZ, R19, R16 ;  /* 0x00000013ff187219 */ /* 0x020fe20000011610 */
[----:B0-----:R-:W-:-:S03]  /*0290*/  IMAD.SHL.U32 R10, R17, 0x20, RZ ;  /* 0x00000020110a7824 */ /* 0x001fc600078e00ff */
[----:B------:R-:W-:Y:S01]  /*02a0*/  LOP3.LUT R11, R24, 0x1, RZ, 0xc0, !PT ;  /* 0x00000001180b7812 */ /* 0x000fe200078ec0ff */
[----:B------:R-:W-:-:S03]  /*02b0*/  IMAD.IADD R10, R10, 0x1, R19 ;  /* 0x000000010a0a7824 */ /* 0x000fc600078e0213 */
[----:B------:R-:W-:Y:S01]  /*02c0*/  ISETP.NE.U32.AND P0, PT, R11, 0x1, PT ;  /* 0x000000010b00780c */ /* 0x000fe20003f05070 */
[----:B------:R-:W-:-:S03]  /*02d0*/  IMAD R11, R10, 0x5, RZ ;  /* 0x000000050a0b7824 */ /* 0x000fc600078e02ff */
[----:B------:R-:W-:Y:S01]  /*02e0*/  R2P PR, R24, 0x7e ;  /* 0x0000007e18007804 */ /* 0x000fe20000000000 */
[----:B------:R-:W-:-:S08]  /*02f0*/  IMAD.WIDE.U32 R10, R11, 0x4, R8 ;  /* 0x000000040b0a7825 */ /* 0x000fd000078e0008 */
[----:B------:R-:W2:Y:S04]  /*0300*/  @!P0 LDG.E R18, desc[UR4][R10.64] ;  /* 0x000000040a128981 */ /* 0x000ea8000c1e1900 */
[----:B------:R-:W3:Y:S04]  /*0310*/  @!P0 LDG.E R20, desc[UR4][R10.64+0x10] ;  /* 0x000010040a148981 */ /* 0x000ee8000c1e1900 */
[----:B------:R-:W4:Y:S04]  /*0320*/  @P1 LDG.E R22, desc[UR4][R10.64+0x14] ;  /* 0x000014040a161981 */ /* 0x000f28000c1e1900 */
[----:B------:R-:W4:Y:S04]  /*0330*/  @P2 LDG.E R26, desc[UR4][R10.64+0x28] ;  /* 0x000028040a1a2981 */ /* 0x000f28000c1e1900 */
[----:B------:R-:W4:Y:S04]  /*0340*/  @!P0 LDG.E R21, desc[UR4][R10.64+0x4] ;  /* 0x000004040a158981 */ /* 0x000f28000c1e1900 */
[----:B------:R-:W4:Y:S04]  /*0350*/  @!P0 LDG.E R23, desc[UR4][R10.64+0xc] ;  /* 0x00000c040a178981 */ /* 0x000f28000c1e1900 */
[----:B------:R-:W4:Y:S04]  /*0360*/  @P1 LDG.E R25, desc[UR4][R10.64+0x18] ;  /* 0x000018040a191981 */ /* 0x000f28000c1e1900 */
[----:B------:R-:W4:Y:S04]  /*0370*/  @P3 LDG.E R28, desc[UR4][R10.64+0x3c] ;  /* 0x00003c040a1c3981 */ /* 0x000f28000c1e1900 */
[----:B------:R-:W4:Y:S01]  /*0380*/  @P6 LDG.E R27, desc[UR4][R10.64+0x7c] ;  /* 0x00007c040a1b6981 */ /* 0x000f22000c1e1900 */
[----:B--2---:R-:W-:-:S03]  /*0390*/  @!P0 LOP3.LUT R15, R15, R18, RZ, 0x3c, !PT ;  /* 0x000000120f0f8212 */ /* 0x004fc600078e3cff */
[----:B------:R-:W2:Y:S01]  /*03a0*/  @!P0 LDG.E R18, desc[UR4][R10.64+0x8] ;  /* 0x000008040a128981 */ /* 0x000ea2000c1e1900 */
[----:B---3--:R-:W-:-:S03]  /*03b0*/  @!P0 LOP3.LUT R3, R3, R20, RZ, 0x3c, !PT ;  /* 0x0000001403038212 */ /* 0x008fc600078e3cff */
[----:B------:R-:W3:Y:S01]  /*03c0*/  @P1 LDG.E R20, desc[UR4][R10.64+0x24] ;  /* 0x000024040a141981 */ /* 0x000ee2000c1e1900 */
[----:B----4-:R-:W-:-:S03]  /*03d0*/  @P1 LOP3.LUT R15, R15, R22, RZ, 0x3c, !PT ;  /* 0x000000160f0f1212 */ /* 0x010fc600078e3cff */
[----:B------:R-:W4:Y:S01]  /*03e0*/  @P2 LDG.E R22, desc[UR4][R10.64+0x38] ;  /* 0x000038040a162981 */ /* 0x000f22000c1e1900 */
[----:B------:R-:W-:-:S03]  /*03f0*/  @P2 LOP3.LUT R15, R15, R26, RZ, 0x3c, !PT ;  /* 0x0000001a0f0f2212 */ /* 0x000fc600078e3cff */
[----:B------:R-:W4:Y:S01]  /*0400*/  @P4 LDG.E R26, desc[UR4][R10.64+0x50] ;  /* 0x000050040a1a4981 */ /* 0x000f22000c1e1900 */
[----:B------:R-:W-:-:S03]  /*0410*/  @!P0 LOP3.LUT R4, R4, R21, RZ, 0x3c, !PT ;  /* 0x0000001504048212 */ /* 0x000fc600078e3cff */
[----:B------:R-:W4:Y:S01]  /*0420*/  @P1 LDG.E R21, desc[UR4][R10.64+0x20] ;  /* 0x000020040a151981 */ /* 0x000f22000c1e1900 */
[----:B------:R-:W-:-:S03]  /*0430*/  @!P0 LOP3.LUT R2, R2, R23, RZ, 0x3c, !PT ;  /* 0x0000001702028212 */ /* 0x000fc600078e3cff */
[----:B------:R-:W4:Y:S01]  /*0440*/  @P2 LDG.E R23, desc[UR4][R10.64+0x2c] ;  /* 0x00002c040a172981 */ /* 0x000f22000c1e1900 */
[----:B------:R-:W-:-:S03]  /*0450*/  @P1 LOP3.LUT R4, R4, R25, RZ, 0x3c, !PT ;  /* 0x0000001904041212 */ /* 0x000fc600078e3cff */
[----:B------:R-:W4:Y:S01]  /*0460*/  @P2 LDG.E R25, desc[UR4][R10.64+0x34] ;  /* 0x000034040a192981 */ /* 0x000f22000c1e1900 */
[----:B--2---:R-:W-:-:S03]  /*0470*/  @!P0 LOP3.LUT R5, R5, R18, RZ, 0x3c, !PT ;  /* 0x0000001205058212 */ /* 0x004fc600078e3cff */
[----:B------:R-:W2:Y:S01]  /*0480*/  @P1 LDG.E R18, desc[UR4][R10.64+0x1c] ;  /* 0x00001c040a121981 */ /* 0x000ea2000c1e1900 */
[----:B---3--:R-:W-:-:S03]  /*0490*/  @P1 LOP3.LUT R3, R3, R20, RZ, 0x3c, !PT ;  /* 0x0000001403031212 */ /* 0x008fc600078e3cff */
[----:B------:R-:W3:Y:S01]  /*04a0*/  @P2 LDG.E R20, desc[UR4][R10.64+0x30] ;  /* 0x000030040a142981 */ /* 0x000ee2000c1e1900 */
[----:B----4-:R-:W-:-:S03]  /*04b0*/  @P2 LOP3.LUT R3, R3, R22, RZ, 0x3c, !PT ;  /* 0x0000001603032212 */ /* 0x010fc600078e3cff */
[----:B------:R-:W4:Y:S01]  /*04c0*/  @P3 LDG.E R22, desc[UR4][R10.64+0x4c] ;  /* 0x00004c040a163981 */ /* 0x000f22000c1e1900 */
[----:B------:R-:W-:-:S04]  /*04d0*/  @P3 LOP3.LUT R15, R15, R28, RZ, 0x3c, !PT ;  /* 0x0000001c0f0f3212 */ /* 0x000fc800078e3cff */
[----:B------:R-:W-:Y:S02]  /*04e0*/  @P4 LOP3.LUT R15, R15, R26, RZ, 0x3c, !PT ;  /* 0x0000001a0f0f4212 */ /* 0x000fe400078e3cff */
[----:B------:R-:W-:Y:S01]  /*04f0*/  @P1 LOP3.LUT R2, R2, R21, RZ, 0x3c, !PT ;  /* 0x0000001502021212 */ /* 0x000fe200078e3cff */
[----:B------:R-:W4:Y:S04]  /*0500*/  @P5 LDG.E R26, desc[UR4][R10.64+0x64] ;  /* 0x000064040a1a5981 */ /* 0x000f28000c1e1900 */
[----:B------:R-:W4:Y:S01]  /*0510*/  @P3 LDG.E R21, desc[UR4][R10.64+0x40] ;  /* 0x000040040a153981 */ /* 0x000f22000c1e1900 */
[----:B------:R-:W-:Y:S02]  /*0520*/  @P2 LOP3.LUT R4, R4, R23, RZ, 0x3c, !PT ;  /* 0x0000001704042212 */ /* 0x000fe400078e3cff */
[----:B------:R-:W-:Y:S01]  /*0530*/  @P2 LOP3.LUT R2, R2, R25, RZ, 0x3c, !PT ;  /* 0x0000001902022212 */ /* 0x000fe200078e3cff */
[----:B------:R-:W4:Y:S04]  /*0540*/  @P3 LDG.E R23, desc[UR4][R10.64+0x48] ;  /* 0x000048040a173981 */ /* 0x000f28000c1e1900 */
[----:B------:R-:W4:Y:S01]  /*0550*/  @P4 LDG.E R25, desc[UR4][R10.64+0x54] ;  /* 0x000054040a194981 */ /* 0x000f22000c1e1900 */
[----:B--2---:R-:W-:-:S03]  /*0560*/  @P1 LOP3.LUT R5, R5, R18, RZ, 0x3c, !PT ;  /* 0x0000001205051212 */ /* 0x004fc600078e3cff */
[----:B------:R-:W2:Y:S01]  /*0570*/  @P3 LDG.E R18, desc[UR4][R10.64+0x44] ;  /* 0x000044040a123981 */ /* 0x000ea2000c1e1900 */
[----:B---3--:R-:W-:-:S03]  /*0580*/  @P2 LOP3.LUT R5, R5, R20, RZ, 0x3c, !PT ;  /* 0x0000001405052212 */ /* 0x008fc600078e3cff */
[----:B------:R-:W3:Y:S01]  /*0590*/  @P4 LDG.E R20, desc[UR4][R10.64+0x58] ;  /* 0x000058040a144981 */ /* 0x000ee2000c1e1900 */
[----:B----4-:R-:W-:-:S03]  /*05a0*/  @P3 LOP3.LUT R3, R3, R22, RZ, 0x3c, !PT ;  /* 0x0000001603033212 */ /* 0x010fc600078e3cff */
[----:B------:R-:W4:Y:S01]  /*05b0*/  @P4 LDG.E R22, desc[UR4][R10.64+0x60] ;  /* 0x000060040a164981 */ /* 0x000f22000c1e1900 */
[----:B------:R-:W-:Y:S02]  /*05c0*/  LOP3.LUT P0, RZ, R24, 0x80, RZ, 0xc0, !PT ;  /* 0x0000008018ff7812 */ /* 0x000fe4000780c0ff */
[----:B------:R-:W-:Y:S02]  /*05d0*/  @P5 LOP3.LUT R15, R15, R26, RZ, 0x3c, !PT ;  /* 0x0000001a0f0f5212 */ /* 0x000fe400078e3cff */
[----:B------:R-:W4:Y:S01]  /*05e0*/  @P6 LDG.E R26, desc[UR4][R10.64+0x78] ;  /* 0x000078040a1a6981 */ /* 0x000f22000c1e1900 */
[----:B------:R-:W-:-:S03]  /*05f0*/  @P3 LOP3.LUT R4, R4, R21, RZ, 0x3c, !PT ;  /* 0x0000001504043212 */ /* 0x000fc600078e3cff */
[----:B------:R-:W4:Y:S01]  /*0600*/  @P4 LDG.E R21, desc[UR4][R10.64+0x5c] ;  /* 0x00005c040a154981 */ /* 0x000f22000c1e1900 */
[----:B------:R-:W-:-:S03]  /*0610*/  @P3 LOP3.LUT R2, R2, R23, RZ, 0x3c, !PT ;  /* 0x0000001702023212 */ /* 0x000fc600078e3cff */
[----:B------:R-:W4:Y:S01]  /*0620*/  @P5 LDG.E R23, desc[UR4][R10.64+0x68] ;  /* 0x000068040a175981 */ /* 0x000f22000c1e1900 */
[----:B------:R-:W-:-:S03]  /*0630*/  @P4 LOP3.LUT R4, R4, R25, RZ, 0x3c, !PT ;  /* 0x0000001904044212 */ /* 0x000fc600078e3cff */
[----:B------:R-:W4:Y:S01]  /*0640*/  @P5 LDG.E R25, desc[UR4][R10.64+0x70] ;  /* 0x000070040a195981 */ /* 0x000f22000c1e1900 */
[----:B--2---:R-:W-:-:S03]  /*0650*/  @P3 LOP3.LUT R5, R5, R18, RZ, 0x3c, !PT ;  /* 0x0000001205053212 */ /* 0x004fc600078e3cff */
[----:B------:R-:W2:Y:S01]  /*0660*/  @P5 LDG.E R18, desc[UR4][R10.64+0x6c] ;  /* 0x00006c040a125981 */ /* 0x000ea2000c1e1900 */
[----:B---3--:R-:W-:-:S03]  /*0670*/  @P4 LOP3.LUT R5, R5, R20, RZ, 0x3c, !PT ;  /* 0x0000001405054212 */ /* 0x008fc600078e3cff */
[----:B------:R-:W3:Y:S01]  /*0680*/  @P5 LDG.E R20, desc[UR4][R10.64+0x74] ;  /* 0x000074040a145981 */ /* 0x000ee2000c1e1900 */
[----:B----4-:R-:W-:-:S03]  /*0690*/  @P4 LOP3.LUT R3, R3, R22, RZ, 0x3c, !PT ;  /* 0x0000001603034212 */ /* 0x010fc600078e3cff */
[----:B------:R-:W4:Y:S01]  /*06a0*/  @P0 LDG.E R22, desc[UR4][R10.64+0x8c] ;  /* 0x00008c040a160981 */ /* 0x000f22000c1e1900 */
[----:B------:R-:W-:-:S03]  /*06b0*/  @P6 LOP3.LUT R15, R15, R26, RZ, 0x3c, !PT ;  /* 0x0000001a0f0f6212 */ /* 0x000fc600078e3cff */
        /* <DEDUP_REMOVED lines=13> */
[----:B------:R-:W-:Y:S02]  /*0790*/  @P6 LOP3.LUT R4, R4, R27, RZ, 0x3c, !PT ;  /* 0x0000001b04046212 */ /* 0x000fe400078e3cff */
[----:B------:R-:W-:Y:S02]  /*07a0*/  @P6 LOP3.LUT R2, R2, R21, RZ, 0x3c, !PT ;  /* 0x0000001502026212 */ /* 0x000fe400078e3cff */
[----:B------:R-:W-:Y:S02]  /*07b0*/  @P0 LOP3.LUT R4, R4, R23, RZ, 0x3c, !PT ;  /* 0x0000001704040212 */ /* 0x000fe400078e3cff */
[----:B------:R-:W-:Y:S02]  /*07c0*/  @P0 LOP3.LUT R2, R2, R25, RZ, 0x3c, !PT ;  /* 0x0000001902020212 */ /* 0x000fe400078e3cff */
[----:B--2---:R-:W-:Y:S02]  /*07d0*/  @P6 LOP3.LUT R5, R5, R18, RZ, 0x3c, !PT ;  /* 0x0000001205056212 */ /* 0x004fe400078e3cff */
[----:B---3--:R-:W-:-:S02]  /*07e0*/  @P6 LOP3.LUT R3, R3, R20, RZ, 0x3c, !PT ;  /* 0x0000001403036212 */ /* 0x008fc400078e3cff */
[----:B----4-:R-:W-:Y:S02]  /*07f0*/  @P0 LOP3.LUT R5, R5, R22, RZ, 0x3c, !PT ;  /* 0x0000001605050212 */ /* 0x010fe400078e3cff */
[----:B------:R-:W-:Y:S02]  /*0800*/  @P0 LOP3.LUT R3, R3, R26, RZ, 0x3c, !PT ;  /* 0x0000001a03030212 */ /* 0x000fe400078e3cff */
[----:B------:R-:W-:-:S13]  /*0810*/  R2P PR, R24.B1, 0x7f ;  /* 0x0000007f18007804 */ /* 0x000fda0000001000 */
[----:B------:R-:W2:Y:S04]  /*0820*/  @P0 LDG.E R18, desc[UR4][R10.64+0xa0] ;  /* 0x0000a0040a120981 */ /* 0x000ea8000c1e1900 */
[----:B------:R-:W3:Y:S04]  /*0830*/  @P1 LDG.E R22, desc[UR4][R10.64+0xb4] ;  /* 0x0000b4040a161981 */ /* 0x000ee8000c1e1900 */
[----:B------:R-:W4:Y:S04]  /*0840*/  @P2 LDG.E R26, desc[UR4][R10.64+0xc8] ;  /* 0x0000c8040a1a2981 */ /* 0x000f28000c1e1900 */
[----:B------:R-:W4:Y:S04]  /*0850*/  @P3 LDG.E R28, desc[UR4][R10.64+0xdc] ;  /* 0x0000dc040a1c3981 */ /* 0x000f28000c1e1900 */
[----:B------:R-:W4:Y:S04]  /*0860*/  @P0 LDG.E R23, desc[UR4][R10.64+0xa4] ;  /* 0x0000a4040a170981 */ /* 0x000f28000c1e1900 */
[----:B------:R-:W4:Y:S04]  /*0870*/  @P0 LDG.E R20, desc[UR4][R10.64+0xa8] ;  /* 0x0000a8040a140981 */ /* 0x000f28000c1e1900 */
[----:B------:R-:W4:Y:S04]  /*0880*/  @P4 LDG.E R25, desc[UR4][R10.64+0xf0] ;  /* 0x0000f0040a194981 */ /* 0x000f28000c1e1900 */
        /* <DEDUP_REMOVED lines=21> */
[----:B------:R-:W-:Y:S02]  /*09e0*/  LOP3.LUT P0, RZ, R24, 0x8000, RZ, 0xc0, !PT ;  /* 0x0000800018ff7812 */ /* 0x000fe4000780c0ff */
[----:B----4-:R-:W-:Y:S01]  /*09f0*/  @P5 LOP3.LUT R15, R15, R26, RZ, 0x3c, !PT ;  /* 0x0000001a0f0f5212 */ /* 0x010fe200078e3cff */
[----:B------:R-:W4:Y:S04]  /*0a00*/  @P3 LDG.E R24, desc[UR4][R10.64+0xe4] ;  /* 0x0000e4040a183981 */ /* 0x000f28000c1e1900 */
[----:B------:R-:W2:Y:S01]  /*0a10*/  @P6 LDG.E R26, desc[UR4][R10.64+0x118] ;  /* 0x000118040a1a6981 */ /* 0x000ea2000c1e1900 */
        /* <DEDUP_REMOVED lines=8> */
[----:B---3--:R-:W-:-:S03]  /*0aa0*/  @P2 LOP3.LUT R3, R3, R22, RZ, 0x3c, !PT ;  /* 0x0000001603032212 */ /* 0x008fc600078e3cff */
[----:B------:R-:W3:Y:S01]  /*0ab0*/  @P4 LDG.E R22, desc[UR4][R10.64+0x100] ;  /* 0x000100040a164981 */ /* 0x000ee2000c1e1900 */
[----:B--2---:R-:W-:-:S03]  /*0ac0*/  @P6 LOP3.LUT R15, R15, R26, RZ, 0x3c, !PT ;  /* 0x0000001a0f0f6212 */ /* 0x004fc600078e3cff */
[----:B------:R-:W2:Y:S01]  /*0ad0*/  @P0 LDG.E R26, desc[UR4][R10.64+0x12c] ;  /* 0x00012c040a1a0981 */ /* 0x000ea2000c1e1900 */
[----:B----4-:R-:W-:-:S03]  /*0ae0*/  @P2 LOP3.LUT R2, R2, R23, RZ, 0x3c, !PT ;  /* 0x0000001702022212 */ /* 0x010fc600078e3cff */
[----:B------:R-:W4:Y:S01]  /*0af0*/  @P4 LDG.E R23, desc[UR4][R10.64+0xfc] ;  /* 0x0000fc040a174981 */ /* 0x000f22000c1e1900 */
[----:B------:R-:W-:-:S03]  /*0b00*/  @P2 LOP3.LUT R5, R5, R20, RZ, 0x3c, !PT ;  /* 0x0000001405052212 */ /* 0x000fc600078e3cff */
[----:B------:R-:W4:Y:S01]  /*0b10*/  @P4 LDG.E R20, desc[UR4][R10.64+0xf8] ;  /* 0x0000f8040a144981 */ /* 0x000f22000c1e1900 */
[----:B------:R-:W-:Y:S02]  /*0b20*/  @P3 LOP3.LUT R2, R2, R27, RZ, 0x3c, !PT ;  /* 0x0000001b02023212 */ /* 0x000fe400078e3cff */
[----:B------:R-:W-:Y:S01]  /*0b30*/  @P3 LOP3.LUT R4, R4, R25, RZ, 0x3c, !PT ;  /* 0x0000001904043212 */ /* 0x000fe200078e3cff */
[----:B------:R-:W4:Y:S01]  /*0b40*/  @P5 LDG.E R27, desc[UR4][R10.64+0x110] ;  /* 0x000110040a1b5981 */ /* 0x000f22000c1e1900 */
[----:B------:R-:W-:-:S03]  /*0b50*/  @P3 LOP3.LUT R5, R5, R24, RZ, 0x3c, !PT ;  /* 0x0000001805053212 */ /* 0x000fc600078e3cff */
[----:B------:R-:W4:Y:S04]  /*0b60*/  @P5 LDG.E R25, desc[UR4][R10.64+0x108] ;  /* 0x000108040a195981 */ /* 0x000f28000c1e1900 */
        /* <DEDUP_REMOVED lines=19> */
[----:B------:R-:W-:-:S05]  /*0ca0*/  VIADD R19, R19, 0x10 ;  /* 0x0000001013137836 */ /* 0x000fca0000000000 */
[----:B------:R-:W-:Y:S02]  /*0cb0*/  ISETP.NE.AND P1, PT, R19, 0x20, PT ;  /* 0x000000201300780c */ /* 0x000fe40003f25270 */
[----:B------:R-:W-:Y:S02]  /*0cc0*/  @P5 LOP3.LUT R3, R3, R18, RZ, 0x3c, !PT ;  /* 0x0000001203035212 */ /* 0x000fe400078e3cff */
[----:B------:R-:W-:Y:S02]  /*0cd0*/  @P6 LOP3.LUT R4, R4, R21, RZ, 0x3c, !PT ;  /* 0x0000001504046212 */ /* 0x000fe400078e3cff */
[----:B---3--:R-:W-:-:S04]  /*0ce0*/  @P6 LOP3.LUT R3, R3, R22, RZ, 0x3c, !PT ;  /* 0x0000001603036212 */ /* 0x008fc800078e3cff */
[----:B--2---:R-:W-:Y:S02]  /*0cf0*/  @P0 LOP3.LUT R3, R3, R26, RZ, 0x3c, !PT ;  /* 0x0000001a03030212 */ /* 0x004fe400078e3cff */
[----:B----4-:R-:W-:Y:S02]  /*0d00*/  @P6 LOP3.LUT R2, R2, R23, RZ, 0x3c, !PT ;  /* 0x0000001702026212 */ /* 0x010fe400078e3cff */
[----:B------:R-:W-:Y:S02]  /*0d10*/  @P6 LOP3.LUT R5, R5, R20, RZ, 0x3c, !PT ;  /* 0x0000001405056212 */ /* 0x000fe400078e3cff */
[----:B------:R-:W-:Y:S02]  /*0d20*/  @P0 LOP3.LUT R2, R2, R27, RZ, 0x3c, !PT ;  /* 0x0000001b02020212 */ /* 0x000fe400078e3cff */
[----:B------:R-:W-:Y:S02]  /*0d30*/  @P0 LOP3.LUT R4, R4, R25, RZ, 0x3c, !PT ;  /* 0x0000001904040212 */ /* 0x000fe400078e3cff */
[----:B------:R-:W-:Y:S01]  /*0d40*/  @P0 LOP3.LUT R5, R5, R24, RZ, 0x3c, !PT ;  /* 0x0000001805050212 */ /* 0x000fe200078e3cff */
[----:B------:R-:W-:Y:S06]  /*0d50*/  @P1 BRA `(.L_x_75) ;  /* 0xfffffff400481947 */ /* 0x000fec000383ffff */
[----:B------:R-:W-:-:S05]  /*0d60*/  VIADD R17, R17, 0x1 ;  /* 0x0000000111117836 */ /* 0x000fca0000000000 */
[----:B------:R-:W-:-:S13]  /*0d70*/  ISETP.NE.AND P0, PT, R17, 0x5, PT ;  /* 0x000000051100780c */ /* 0x000fda0003f05270 */
[----:B------:R-:W-:Y:S05]  /*0d80*/  @P0 BRA `(.L_x_76) ;  /* 0xfffffff400300947 */ /* 0x000fea000383ffff */
[----:B------:R0:W-:Y:S01]  /*0d90*/  STG.E.64 desc[UR4][R6.64+0x8], R4 ;  /* 0x0000080406007986 */ /* 0x0001e2000c101b04 */
[----:B------:R-:W-:Y:S01]  /*0da0*/  VIADD R14, R14, 0x1 ;  /* 0x000000010e0e7836 */ /* 0x000fe20000000000 */
[----:B------:R-:W-:Y:S02]  /*0db0*/  LOP3.LUT R11, R13, 0x3, RZ, 0xc0, !PT ;  /* 0x000000030d0b7812 */ /* 0x000fe400078ec0ff */
[----:B------:R0:W-:Y:S02]  /*0dc0*/  STG.E.64 desc[UR4][R6.64+0x10], R2 ;  /* 0x0000100206007986 */ /* 0x0001e4000c101b04 */
[----:B------:R-:W-:Y:S02]  /*0dd0*/  ISETP.GE.U32.AND P0, PT, R14, R11, PT ;  /* 0x0000000b0e00720c */ /* 0x000fe40003f06070 */
[----:B------:R0:W-:Y:S11]  /*0de0*/  STG.E desc[UR4][R6.64+0x4], R15 ;  /* 0x0000040f06007986 */ /* 0x0001f6000c101904 */
[----:B------:R-:W-:Y:S05]  /*0df0*/  @!P0 BRA `(.L_x_77) ;  /* 0xfffffff400048947 */ /* 0x000fea000383ffff */
.L_x_74:
[----:B------:R-:W-:Y:S05]  /*0e00*/  BSYNC.RECONVERGENT B1 ;  /* 0x0000000000017941 */ /* 0x000fea0003800200 */
.L_x_73:
[C---:B------:R-:W-:Y:S01]  /*0e10*/  ISETP.GT.U32.AND P0, PT, R13.reuse, 0x3, PT ;  /* 0x000000030d00780c */ /* 0x040fe20003f04070 */
[----:B------:R-:W-:Y:S01]  /*0e20*/  VIADD R12, R12, 0x1 ;  /* 0x000000010c0c7836 */ /* 0x000fe20000000000 */
[--C-:B------:R-:W-:Y:S02]  /*0e30*/  SHF.R.U64 R13, R13, 0x2, R0.reuse ;  /* 0x000000020d0d7819 */ /* 0x100fe40000001200 */
[----:B------:R-:W-:Y:S02]  /*0e40*/  ISETP.GT.U32.AND.EX P0, PT, R0, RZ, PT, P0 ;  /* 0x000000ff0000720c */ /* 0x000fe40003f04100 */
[----:B------:R-:W-:-:S11]  /*0e50*/  SHF.R.U32.HI R0, RZ, 0x2, R0 ;  /* 0x00000002ff007819 */ /* 0x000fd60000011600 */
[----:B------:R-:W-:Y:S05]  /*0e60*/  @P0 BRA `(.L_x_78) ;  /* 0xfffffff000c80947 */ /* 0x000fea000383ffff */
.L_x_72:
[----:B------:R-:W-:Y:S05]  /*0e70*/  BSYNC.RECONVERGENT B0 ;  /* 0x0000000000007941 */ /* 0x000fea0003800200 */
.L_x_71:
[----:B------:R-:W-:Y:S04]  /*0e80*/  STG.E.64 desc[UR4][R6.64+0x18], RZ ;  /* 0x000018ff06007986 */ /* 0x000fe8000c101b04 */
[----:B------:R-:W-:Y:S04]  /*0e90*/  STG.E desc[UR4][R6.64+0x20], RZ ;  /* 0x000020ff06007986 */ /* 0x000fe8000c101904 */
[----:B------:R-:W-:Y:S01]  /*0ea0*/  STG.E.64 desc[UR4][R6.64+0x28], RZ ;  /* 0x000028ff06007986 */ /* 0x000fe2000c101b04 */
[----:B------:R-:W-:Y:S05]  /*0eb0*/  EXIT ;  /* 0x000000000000794d */ /* 0x000fea0003800000 */
.L_x_79:
        /* <DEDUP_REMOVED lines=12> */
.L_x_81:


//--------------------- .nv.global.init           --------------------------
	.section	.nv.global.init,"aw",@progbits
	.align	4
.nv.global.init:
	.type		mrg32k3aM1SubSeq,@object
	.size		mrg32k3aM1SubSeq,(mrg32k3aM2SubSeq - mrg32k3aM1SubSeq)
mrg32k3aM1SubSeq:
        /*0000*/ 	.byte	0x0b, 0xcc, 0xee, 0x04, 0x73, 0x29, 0x8b, 0x6f, 0xf6, 0x53, 0x03, 0xf6, 0x23, 0xf6, 0xea, 0xda
        /* <DEDUP_REMOVED lines=125> */
	.type		mrg32k3aM2SubSeq,@object
	.size		mrg32k3aM2SubSeq,(mrg32k3aM1 - mrg32k3aM2SubSeq)
mrg32k3aM2SubSeq:
        /* <DEDUP_REMOVED lines=126> */
	.type		mrg32k3aM1,@object
	.size		mrg32k3aM1,(mrg32k3aM1Seq - mrg32k3aM1)
mrg32k3aM1:
        /* <DEDUP_REMOVED lines=144> */
	.type		mrg32k3aM1Seq,@object
	.size		mrg32k3aM1Seq,(mrg32k3aM2 - mrg32k3aM1Seq)
mrg32k3aM1Seq:
        /* <DEDUP_REMOVED lines=144> */
	.type		mrg32k3aM2,@object
	.size		mrg32k3aM2,(mrg32k3aM2Seq - mrg32k3aM2)
mrg32k3aM2:
        /* <DEDUP_REMOVED lines=144> */
	.type		mrg32k3aM2Seq,@object
	.size		mrg32k3aM2Seq,(precalc_xorwow_matrix - mrg32k3aM2Seq)
mrg32k3aM2Seq:
        /* <DEDUP_REMOVED lines=144> */
	.type		precalc_xorwow_matrix,@object
	.size		precalc_xorwow_matrix,(precalc_xorwow_offset_matrix - precalc_xorwow_matrix)
precalc_xorwow_matrix:
        /* <DEDUP_REMOVED lines=6400> */
	.type		precalc_xorwow_offset_matrix,@object
	.size		precalc_xorwow_offset_matrix,($str$2 - precalc_xorwow_offset_matrix)
precalc_xorwow_offset_matrix:
        /* <DEDUP_REMOVED lines=6400> */
	.type		$str$2,@object
	.size		$str$2,($str$3 - $str$2)
$str$2:
        /*353c0*/ 	.byte	0x25, 0x6c, 0x66, 0x20, 0x00
	.type		$str$3,@object
	.size		$str$3,($str - $str$3)
$str$3:
        /*353c5*/ 	.byte	0x0a, 0x46, 0x69, 0x74, 0x6e, 0x65, 0x73, 0x73, 0x3a, 0x25, 0x65, 0x0a, 0x00
	.type		$str,@object
	.size		$str,($str$1 - $str)
$str:
        /*353d2*/ 	.byte	0x25, 0x64, 0x20, 0x2d, 0x3e, 0x20, 0x25, 0x64, 0x20, 0x53, 0x79, 0x6e, 0x63, 0x69, 0x6e, 0x67
        /*353e2*/ 	.byte	0x20, 0x74, 0x68, 0x72, 0x65, 0x61, 0x64, 0x73, 0x2e, 0x2e, 0x2e, 0x0a, 0x00
	.type		$str$1,@object
	.size		$str$1,(.L_10 - $str$1)
$str$1:
        /*353ef*/ 	.byte	0x53, 0x69, 0x6e, 0x63, 0x65, 0x2c, 0x20, 0x49, 0x27, 0x6d, 0x20, 0x74, 0x68, 0x72, 0x65, 0x61
        /*353ff*/ 	.byte	0x64, 0x20, 0x77, 0x69, 0x74, 0x68, 0x20, 0x49, 0x64, 0x3d, 0x30, 0x2c, 0x20, 0x68, 0x65, 0x72
        /*3540f*/ 	.byte	0x65, 0x27, 0x73, 0x20, 0x74, 0x68, 0x65, 0x20, 0x73, 0x68, 0x61, 0x72, 0x65, 0x64, 0x20, 0x6d
        /*3541f*/ 	.byte	0x65, 0x6d, 0x6f, 0x72, 0x79, 0x3a, 0x20, 0x00
.L_10:


//--------------------- .nv.shared._Z16geneticAlgorithmP17curandStateXORWOW --------------------------
	.section	.nv.shared._Z16geneticAlgorithmP17curandStateXORWOW,"aw",@nobits
	.sectionflags	@""
	.align	8
.nv.shared._Z16geneticAlgorithmP17curandStateXORWOW:
	.zero		1568


//--------------------- .nv.shared.reserved.0     --------------------------
	.section	.nv.shared.reserved.0,"aw",@nobits
	.weak		__nv_reservedSMEM_offset_0_alias
	.size		__nv_reservedSMEM_offset_0_alias, 0, 64
	.other		__nv_reservedSMEM_offset_0_alias,@"STO_CUDA_RESERVED_SHARED STV_DEFAULT"
__nv_reservedSMEM_offset_0_alias:
	.zero		0
	.zero		64


//--------------------- .nv.constant0._Z16geneticAlgorithmP17curandStateXORWOW --------------------------
	.section	.nv.constant0._Z16geneticAlgorithmP17curandStateXORWOW,"a",@progbits
	.sectionflags	@""
	.align	4
.nv.constant0._Z16geneticAlgorithmP17curandStateXORWOW:
	.zero		904


//--------------------- .nv.constant0._Z17setupRandomStreamjP17curandStateXORWOW --------------------------
	.section	.nv.constant0._Z17setupRandomStreamjP17curandStateXORWOW,"a",@progbits
	.sectionflags	@""
	.align	4
.nv.constant0._Z17setupRandomStreamjP17curandStateXORWOW:
	.zero		912


//--------------------- SYMBOLS --------------------------

	.type		.nv.reservedSmem.offset0,@object
	.size		.nv.reservedSmem.offset0,0x4
	.type		.nv.reservedSmem.cap,@object
	.size		.nv.reservedSmem.cap,0x4
	.type		vprintf,@function
